//
// Generated by NVIDIA NVVM Compiler
//
// Compiler Build ID: CL-36424714
// Cuda compilation tools, release 13.0, V13.0.88
// Based on NVVM 20.0.0
//

.version 9.0
.target sm_100
.address_size 64

	// .globl	_Z18Kernel_Softmax_segPfii

.visible .entry _Z18Kernel_Softmax_segPfii(
	.param .u64 .ptr .align 1 _Z18Kernel_Softmax_segPfii_param_0,
	.param .u32 _Z18Kernel_Softmax_segPfii_param_1,
	.param .u32 _Z18Kernel_Softmax_segPfii_param_2
)
{
	.reg .pred 	%p<38>;
	.reg .b32 	%r<269>;
	.reg .b32 	%f<417>;
	.reg .b64 	%rd<219>;

	ld.param.u64 	%rd2, [_Z18Kernel_Softmax_segPfii_param_0];
	ld.param.u32 	%r107, [_Z18Kernel_Softmax_segPfii_param_1];
	ld.param.u32 	%r108, [_Z18Kernel_Softmax_segPfii_param_2];
	cvta.to.global.u64 	%rd1, %rd2;
	mov.u32 	%r1, %ntid.x;
	mov.u32 	%r109, %ctaid.x;
	mov.u32 	%r110, %tid.x;
	mad.lo.s32 	%r236, %r1, %r109, %r110;
	setp.ge.u32 	%p1, %r236, %r108;
	@%p1 bra 	$L__BB0_32;
	setp.lt.s32 	%p2, %r107, 1;
	@%p2 bra 	$L__BB0_32;
	and.b32  	%r3, %r107, 15;
	add.s32 	%r4, %r3, -1;
	and.b32  	%r5, %r107, 7;
	add.s32 	%r6, %r5, -1;
	and.b32  	%r7, %r107, 3;
	and.b32  	%r8, %r107, 2147483632;
	and.b32  	%r9, %r107, 2147483640;
	and.b32  	%r10, %r107, 1;
	neg.s32 	%r11, %r8;
	shl.b32 	%r12, %r108, 4;
	mul.lo.s32 	%r13, %r108, 3;
	shl.b32 	%r14, %r108, 2;
	mul.lo.s32 	%r15, %r108, 7;
	shl.b32 	%r16, %r108, 3;
	mul.lo.s32 	%r17, %r108, 9;
	mul.lo.s32 	%r18, %r108, 10;
	mul.lo.s32 	%r19, %r108, 11;
	mul.lo.s32 	%r20, %r108, 12;
	mul.lo.s32 	%r21, %r108, 13;
	mul.lo.s32 	%r22, %r108, 15;
	mov.u32 	%r111, %nctaid.x;
	mul.lo.s32 	%r23, %r111, %r1;
$L__BB0_3:
	setp.lt.u32 	%p3, %r107, 16;
	mov.f32 	%f410, 0f00000000;
	mov.b32 	%r267, 0;
	@%p3 bra 	$L__BB0_6;
	add.s32 	%r252, %r108, %r236;
	shl.b32 	%r113, %r108, 1;
	add.s32 	%r251, %r113, %r236;
	add.s32 	%r250, %r13, %r236;
	add.s32 	%r249, %r14, %r236;
	mad.lo.s32 	%r248, %r108, 5, %r236;
	mad.lo.s32 	%r247, %r108, 6, %r236;
	add.s32 	%r246, %r15, %r236;
	add.s32 	%r245, %r16, %r236;
	add.s32 	%r244, %r17, %r236;
	add.s32 	%r243, %r18, %r236;
	add.s32 	%r242, %r19, %r236;
	add.s32 	%r241, %r20, %r236;
	add.s32 	%r240, %r21, %r236;
	mad.lo.s32 	%r239, %r108, 14, %r236;
	add.s32 	%r238, %r22, %r236;
	mov.f32 	%f410, 0f00000000;
	mov.u32 	%r237, %r236;
	mov.u32 	%r253, %r11;
$L__BB0_5:
	.pragma "nounroll";
	mul.wide.u32 	%rd3, %r237, 4;
	add.s64 	%rd4, %rd1, %rd3;
	ld.global.f32 	%f32, [%rd4];
	max.f32 	%f33, %f32, %f410;
	mul.wide.u32 	%rd5, %r252, 4;
	add.s64 	%rd6, %rd1, %rd5;
	ld.global.f32 	%f34, [%rd6];
	max.f32 	%f35, %f34, %f33;
	mul.wide.u32 	%rd7, %r251, 4;
	add.s64 	%rd8, %rd1, %rd7;
	ld.global.f32 	%f36, [%rd8];
	max.f32 	%f37, %f36, %f35;
	mul.wide.u32 	%rd9, %r250, 4;
	add.s64 	%rd10, %rd1, %rd9;
	ld.global.f32 	%f38, [%rd10];
	max.f32 	%f39, %f38, %f37;
	mul.wide.u32 	%rd11, %r249, 4;
	add.s64 	%rd12, %rd1, %rd11;
	ld.global.f32 	%f40, [%rd12];
	max.f32 	%f41, %f40, %f39;
	mul.wide.u32 	%rd13, %r248, 4;
	add.s64 	%rd14, %rd1, %rd13;
	ld.global.f32 	%f42, [%rd14];
	max.f32 	%f43, %f42, %f41;
	mul.wide.u32 	%rd15, %r247, 4;
	add.s64 	%rd16, %rd1, %rd15;
	ld.global.f32 	%f44, [%rd16];
	max.f32 	%f45, %f44, %f43;
	mul.wide.u32 	%rd17, %r246, 4;
	add.s64 	%rd18, %rd1, %rd17;
	ld.global.f32 	%f46, [%rd18];
	max.f32 	%f47, %f46, %f45;
	mul.wide.u32 	%rd19, %r245, 4;
	add.s64 	%rd20, %rd1, %rd19;
	ld.global.f32 	%f48, [%rd20];
	max.f32 	%f49, %f48, %f47;
	mul.wide.u32 	%rd21, %r244, 4;
	add.s64 	%rd22, %rd1, %rd21;
	ld.global.f32 	%f50, [%rd22];
	max.f32 	%f51, %f50, %f49;
	mul.wide.u32 	%rd23, %r243, 4;
	add.s64 	%rd24, %rd1, %rd23;
	ld.global.f32 	%f52, [%rd24];
	max.f32 	%f53, %f52, %f51;
	mul.wide.u32 	%rd25, %r242, 4;
	add.s64 	%rd26, %rd1, %rd25;
	ld.global.f32 	%f54, [%rd26];
	max.f32 	%f55, %f54, %f53;
	mul.wide.u32 	%rd27, %r241, 4;
	add.s64 	%rd28, %rd1, %rd27;
	ld.global.f32 	%f56, [%rd28];
	max.f32 	%f57, %f56, %f55;
	mul.wide.u32 	%rd29, %r240, 4;
	add.s64 	%rd30, %rd1, %rd29;
	ld.global.f32 	%f58, [%rd30];
	max.f32 	%f59, %f58, %f57;
	mul.wide.u32 	%rd31, %r239, 4;
	add.s64 	%rd32, %rd1, %rd31;
	ld.global.f32 	%f60, [%rd32];
	max.f32 	%f61, %f60, %f59;
	mul.wide.u32 	%rd33, %r238, 4;
	add.s64 	%rd34, %rd1, %rd33;
	ld.global.f32 	%f62, [%rd34];
	max.f32 	%f410, %f62, %f61;
	add.s32 	%r253, %r253, 16;
	add.s32 	%r252, %r252, %r12;
	add.s32 	%r251, %r251, %r12;
	add.s32 	%r250, %r250, %r12;
	add.s32 	%r249, %r249, %r12;
	add.s32 	%r248, %r248, %r12;
	add.s32 	%r247, %r247, %r12;
	add.s32 	%r246, %r246, %r12;
	add.s32 	%r245, %r245, %r12;
	add.s32 	%r244, %r244, %r12;
	add.s32 	%r243, %r243, %r12;
	add.s32 	%r242, %r242, %r12;
	add.s32 	%r241, %r241, %r12;
	add.s32 	%r240, %r240, %r12;
	add.s32 	%r239, %r239, %r12;
	add.s32 	%r238, %r238, %r12;
	add.s32 	%r237, %r237, %r12;
	setp.eq.s32 	%p4, %r253, 0;
	mov.u32 	%r267, %r8;
	@%p4 bra 	$L__BB0_6;
	bra.uni 	$L__BB0_5;
$L__BB0_6:
	setp.eq.s32 	%p5, %r3, 0;
	@%p5 bra 	$L__BB0_16;
	setp.lt.u32 	%p6, %r4, 7;
	@%p6 bra 	$L__BB0_9;
	mad.lo.s32 	%r114, %r267, %r108, %r236;
	mul.wide.u32 	%rd35, %r114, 4;
	add.s64 	%rd36, %rd1, %rd35;
	ld.global.f32 	%f64, [%rd36];
	max.f32 	%f65, %f64, %f410;
	add.s32 	%r115, %r114, %r108;
	mul.wide.u32 	%rd37, %r115, 4;
	add.s64 	%rd38, %rd1, %rd37;
	ld.global.f32 	%f66, [%rd38];
	max.f32 	%f67, %f66, %f65;
	add.s32 	%r116, %r115, %r108;
	mul.wide.u32 	%rd39, %r116, 4;
	add.s64 	%rd40, %rd1, %rd39;
	ld.global.f32 	%f68, [%rd40];
	max.f32 	%f69, %f68, %f67;
	add.s32 	%r117, %r116, %r108;
	mul.wide.u32 	%rd41, %r117, 4;
	add.s64 	%rd42, %rd1, %rd41;
	ld.global.f32 	%f70, [%rd42];
	max.f32 	%f71, %f70, %f69;
	add.s32 	%r118, %r117, %r108;
	mul.wide.u32 	%rd43, %r118, 4;
	add.s64 	%rd44, %rd1, %rd43;
	ld.global.f32 	%f72, [%rd44];
	max.f32 	%f73, %f72, %f71;
	add.s32 	%r119, %r118, %r108;
	mul.wide.u32 	%rd45, %r119, 4;
	add.s64 	%rd46, %rd1, %rd45;
	ld.global.f32 	%f74, [%rd46];
	max.f32 	%f75, %f74, %f73;
	add.s32 	%r120, %r119, %r108;
	mul.wide.u32 	%rd47, %r120, 4;
	add.s64 	%rd48, %rd1, %rd47;
	ld.global.f32 	%f76, [%rd48];
	max.f32 	%f77, %f76, %f75;
	add.s32 	%r121, %r120, %r108;
	mul.wide.u32 	%rd49, %r121, 4;
	add.s64 	%rd50, %rd1, %rd49;
	ld.global.f32 	%f78, [%rd50];
	max.f32 	%f410, %f78, %f77;
	add.s32 	%r267, %r267, 8;
$L__BB0_9:
	setp.eq.s32 	%p7, %r5, 0;
	@%p7 bra 	$L__BB0_16;
	setp.lt.u32 	%p8, %r6, 3;
	@%p8 bra 	$L__BB0_12;
	mad.lo.s32 	%r122, %r267, %r108, %r236;
	mul.wide.u32 	%rd51, %r122, 4;
	add.s64 	%rd52, %rd1, %rd51;
	ld.global.f32 	%f80, [%rd52];
	max.f32 	%f81, %f80, %f410;
	add.s32 	%r123, %r122, %r108;
	mul.wide.u32 	%rd53, %r123, 4;
	add.s64 	%rd54, %rd1, %rd53;
	ld.global.f32 	%f82, [%rd54];
	max.f32 	%f83, %f82, %f81;
	add.s32 	%r124, %r123, %r108;
	mul.wide.u32 	%rd55, %r124, 4;
	add.s64 	%rd56, %rd1, %rd55;
	ld.global.f32 	%f84, [%rd56];
	max.f32 	%f85, %f84, %f83;
	add.s32 	%r125, %r124, %r108;
	mul.wide.u32 	%rd57, %r125, 4;
	add.s64 	%rd58, %rd1, %rd57;
	ld.global.f32 	%f86, [%rd58];
	max.f32 	%f410, %f86, %f85;
	add.s32 	%r267, %r267, 4;
$L__BB0_12:
	setp.eq.s32 	%p9, %r7, 0;
	@%p9 bra 	$L__BB0_16;
	setp.eq.s32 	%p10, %r7, 1;
	mad.lo.s32 	%r105, %r267, %r108, %r236;
	mul.wide.u32 	%rd59, %r105, 4;
	add.s64 	%rd60, %rd1, %rd59;
	ld.global.f32 	%f87, [%rd60];
	max.f32 	%f410, %f87, %f410;
	@%p10 bra 	$L__BB0_16;
	setp.eq.s32 	%p11, %r7, 2;
	add.s32 	%r106, %r105, %r108;
	mul.wide.u32 	%rd61, %r106, 4;
	add.s64 	%rd62, %rd1, %rd61;
	ld.global.f32 	%f88, [%rd62];
	max.f32 	%f410, %f88, %f410;
	@%p11 bra 	$L__BB0_16;
	add.s32 	%r126, %r106, %r108;
	mul.wide.u32 	%rd63, %r126, 4;
	add.s64 	%rd64, %rd1, %rd63;
	ld.global.f32 	%f89, [%rd64];
	max.f32 	%f410, %f89, %f410;
$L__BB0_16:
	setp.lt.u32 	%p12, %r107, 8;
	mov.b32 	%r264, 0;
	@%p12 bra 	$L__BB0_44;
	mov.b32 	%r254, 0;
	bra.uni 	$L__BB0_43;
$L__BB0_18:
	setp.lt.u32 	%p28, %r107, 16;
	mov.b32 	%r258, 0;
	@%p28 bra 	$L__BB0_21;
	mov.b32 	%r256, 0;
$L__BB0_20:
	.pragma "nounroll";
	mad.lo.s32 	%r207, %r256, %r108, %r236;
	mul.wide.u32 	%rd157, %r207, 4;
	add.s64 	%rd158, %rd1, %rd157;
	ld.global.f32 	%f339, [%rd158];
	div.rn.f32 	%f340, %f339, %f403;
	st.global.f32 	[%rd158], %f340;
	add.s32 	%r208, %r207, %r108;
	mul.wide.u32 	%rd159, %r208, 4;
	add.s64 	%rd160, %rd1, %rd159;
	ld.global.f32 	%f341, [%rd160];
	div.rn.f32 	%f342, %f341, %f403;
	st.global.f32 	[%rd160], %f342;
	add.s32 	%r209, %r208, %r108;
	mul.wide.u32 	%rd161, %r209, 4;
	add.s64 	%rd162, %rd1, %rd161;
	ld.global.f32 	%f343, [%rd162];
	div.rn.f32 	%f344, %f343, %f403;
	st.global.f32 	[%rd162], %f344;
	add.s32 	%r210, %r209, %r108;
	mul.wide.u32 	%rd163, %r210, 4;
	add.s64 	%rd164, %rd1, %rd163;
	ld.global.f32 	%f345, [%rd164];
	div.rn.f32 	%f346, %f345, %f403;
	st.global.f32 	[%rd164], %f346;
	add.s32 	%r211, %r210, %r108;
	mul.wide.u32 	%rd165, %r211, 4;
	add.s64 	%rd166, %rd1, %rd165;
	ld.global.f32 	%f347, [%rd166];
	div.rn.f32 	%f348, %f347, %f403;
	st.global.f32 	[%rd166], %f348;
	add.s32 	%r212, %r211, %r108;
	mul.wide.u32 	%rd167, %r212, 4;
	add.s64 	%rd168, %rd1, %rd167;
	ld.global.f32 	%f349, [%rd168];
	div.rn.f32 	%f350, %f349, %f403;
	st.global.f32 	[%rd168], %f350;
	add.s32 	%r213, %r212, %r108;
	mul.wide.u32 	%rd169, %r213, 4;
	add.s64 	%rd170, %rd1, %rd169;
	ld.global.f32 	%f351, [%rd170];
	div.rn.f32 	%f352, %f351, %f403;
	st.global.f32 	[%rd170], %f352;
	add.s32 	%r214, %r213, %r108;
	mul.wide.u32 	%rd171, %r214, 4;
	add.s64 	%rd172, %rd1, %rd171;
	ld.global.f32 	%f353, [%rd172];
	div.rn.f32 	%f354, %f353, %f403;
	st.global.f32 	[%rd172], %f354;
	add.s32 	%r215, %r214, %r108;
	mul.wide.u32 	%rd173, %r215, 4;
	add.s64 	%rd174, %rd1, %rd173;
	ld.global.f32 	%f355, [%rd174];
	div.rn.f32 	%f356, %f355, %f403;
	st.global.f32 	[%rd174], %f356;
	add.s32 	%r216, %r215, %r108;
	mul.wide.u32 	%rd175, %r216, 4;
	add.s64 	%rd176, %rd1, %rd175;
	ld.global.f32 	%f357, [%rd176];
	div.rn.f32 	%f358, %f357, %f403;
	st.global.f32 	[%rd176], %f358;
	add.s32 	%r217, %r216, %r108;
	mul.wide.u32 	%rd177, %r217, 4;
	add.s64 	%rd178, %rd1, %rd177;
	ld.global.f32 	%f359, [%rd178];
	div.rn.f32 	%f360, %f359, %f403;
	st.global.f32 	[%rd178], %f360;
	add.s32 	%r218, %r217, %r108;
	mul.wide.u32 	%rd179, %r218, 4;
	add.s64 	%rd180, %rd1, %rd179;
	ld.global.f32 	%f361, [%rd180];
	div.rn.f32 	%f362, %f361, %f403;
	st.global.f32 	[%rd180], %f362;
	add.s32 	%r219, %r218, %r108;
	mul.wide.u32 	%rd181, %r219, 4;
	add.s64 	%rd182, %rd1, %rd181;
	ld.global.f32 	%f363, [%rd182];
	div.rn.f32 	%f364, %f363, %f403;
	st.global.f32 	[%rd182], %f364;
	add.s32 	%r220, %r219, %r108;
	mul.wide.u32 	%rd183, %r220, 4;
	add.s64 	%rd184, %rd1, %rd183;
	ld.global.f32 	%f365, [%rd184];
	div.rn.f32 	%f366, %f365, %f403;
	st.global.f32 	[%rd184], %f366;
	add.s32 	%r221, %r220, %r108;
	mul.wide.u32 	%rd185, %r221, 4;
	add.s64 	%rd186, %rd1, %rd185;
	ld.global.f32 	%f367, [%rd186];
	div.rn.f32 	%f368, %f367, %f403;
	st.global.f32 	[%rd186], %f368;
	add.s32 	%r222, %r221, %r108;
	mul.wide.u32 	%rd187, %r222, 4;
	add.s64 	%rd188, %rd1, %rd187;
	ld.global.f32 	%f369, [%rd188];
	div.rn.f32 	%f370, %f369, %f403;
	st.global.f32 	[%rd188], %f370;
	add.s32 	%r256, %r256, 16;
	setp.eq.s32 	%p29, %r256, %r8;
	mov.u32 	%r258, %r8;
	@%p29 bra 	$L__BB0_21;
	bra.uni 	$L__BB0_20;
$L__BB0_21:
	setp.eq.s32 	%p30, %r3, 0;
	@%p30 bra 	$L__BB0_31;
	setp.lt.u32 	%p31, %r4, 7;
	@%p31 bra 	$L__BB0_24;
	mad.lo.s32 	%r223, %r258, %r108, %r236;
	mul.wide.u32 	%rd189, %r223, 4;
	add.s64 	%rd190, %rd1, %rd189;
	ld.global.f32 	%f371, [%rd190];
	div.rn.f32 	%f372, %f371, %f403;
	st.global.f32 	[%rd190], %f372;
	add.s32 	%r224, %r223, %r108;
	mul.wide.u32 	%rd191, %r224, 4;
	add.s64 	%rd192, %rd1, %rd191;
	ld.global.f32 	%f373, [%rd192];
	div.rn.f32 	%f374, %f373, %f403;
	st.global.f32 	[%rd192], %f374;
	add.s32 	%r225, %r224, %r108;
	mul.wide.u32 	%rd193, %r225, 4;
	add.s64 	%rd194, %rd1, %rd193;
	ld.global.f32 	%f375, [%rd194];
	div.rn.f32 	%f376, %f375, %f403;
	st.global.f32 	[%rd194], %f376;
	add.s32 	%r226, %r225, %r108;
	mul.wide.u32 	%rd195, %r226, 4;
	add.s64 	%rd196, %rd1, %rd195;
	ld.global.f32 	%f377, [%rd196];
	div.rn.f32 	%f378, %f377, %f403;
	st.global.f32 	[%rd196], %f378;
	add.s32 	%r227, %r226, %r108;
	mul.wide.u32 	%rd197, %r227, 4;
	add.s64 	%rd198, %rd1, %rd197;
	ld.global.f32 	%f379, [%rd198];
	div.rn.f32 	%f380, %f379, %f403;
	st.global.f32 	[%rd198], %f380;
	add.s32 	%r228, %r227, %r108;
	mul.wide.u32 	%rd199, %r228, 4;
	add.s64 	%rd200, %rd1, %rd199;
	ld.global.f32 	%f381, [%rd200];
	div.rn.f32 	%f382, %f381, %f403;
	st.global.f32 	[%rd200], %f382;
	add.s32 	%r229, %r228, %r108;
	mul.wide.u32 	%rd201, %r229, 4;
	add.s64 	%rd202, %rd1, %rd201;
	ld.global.f32 	%f383, [%rd202];
	div.rn.f32 	%f384, %f383, %f403;
	st.global.f32 	[%rd202], %f384;
	add.s32 	%r230, %r229, %r108;
	mul.wide.u32 	%rd203, %r230, 4;
	add.s64 	%rd204, %rd1, %rd203;
	ld.global.f32 	%f385, [%rd204];
	div.rn.f32 	%f386, %f385, %f403;
	st.global.f32 	[%rd204], %f386;
	add.s32 	%r258, %r258, 8;
$L__BB0_24:
	setp.eq.s32 	%p32, %r5, 0;
	@%p32 bra 	$L__BB0_31;
	setp.lt.u32 	%p33, %r6, 3;
	@%p33 bra 	$L__BB0_27;
	mad.lo.s32 	%r231, %r258, %r108, %r236;
	mul.wide.u32 	%rd205, %r231, 4;
	add.s64 	%rd206, %rd1, %rd205;
	ld.global.f32 	%f387, [%rd206];
	div.rn.f32 	%f388, %f387, %f403;
	st.global.f32 	[%rd206], %f388;
	add.s32 	%r232, %r231, %r108;
	mul.wide.u32 	%rd207, %r232, 4;
	add.s64 	%rd208, %rd1, %rd207;
	ld.global.f32 	%f389, [%rd208];
	div.rn.f32 	%f390, %f389, %f403;
	st.global.f32 	[%rd208], %f390;
	add.s32 	%r233, %r232, %r108;
	mul.wide.u32 	%rd209, %r233, 4;
	add.s64 	%rd210, %rd1, %rd209;
	ld.global.f32 	%f391, [%rd210];
	div.rn.f32 	%f392, %f391, %f403;
	st.global.f32 	[%rd210], %f392;
	add.s32 	%r234, %r233, %r108;
	mul.wide.u32 	%rd211, %r234, 4;
	add.s64 	%rd212, %rd1, %rd211;
	ld.global.f32 	%f393, [%rd212];
	div.rn.f32 	%f394, %f393, %f403;
	st.global.f32 	[%rd212], %f394;
	add.s32 	%r258, %r258, 4;
$L__BB0_27:
	setp.eq.s32 	%p34, %r7, 0;
	@%p34 bra 	$L__BB0_31;
	setp.eq.s32 	%p35, %r7, 1;
	mad.lo.s32 	%r86, %r258, %r108, %r236;
	mul.wide.u32 	%rd213, %r86, 4;
	add.s64 	%rd214, %rd1, %rd213;
	ld.global.f32 	%f395, [%rd214];
	div.rn.f32 	%f396, %f395, %f403;
	st.global.f32 	[%rd214], %f396;
	@%p35 bra 	$L__BB0_31;
	setp.eq.s32 	%p36, %r7, 2;
	add.s32 	%r87, %r86, %r108;
	mul.wide.u32 	%rd215, %r87, 4;
	add.s64 	%rd216, %rd1, %rd215;
	ld.global.f32 	%f397, [%rd216];
	div.rn.f32 	%f398, %f397, %f403;
	st.global.f32 	[%rd216], %f398;
	@%p36 bra 	$L__BB0_31;
	add.s32 	%r235, %r87, %r108;
	mul.wide.u32 	%rd217, %r235, 4;
	add.s64 	%rd218, %rd1, %rd217;
	ld.global.f32 	%f399, [%rd218];
	div.rn.f32 	%f400, %f399, %f403;
	st.global.f32 	[%rd218], %f400;
$L__BB0_31:
	add.s32 	%r236, %r236, %r23;
	setp.lt.u32 	%p37, %r236, %r108;
	@%p37 bra 	$L__BB0_3;
$L__BB0_32:
	ret;
$L__BB0_33:
	setp.eq.s32 	%p21, %r3, 0;
	@%p21 bra 	$L__BB0_18;
	setp.lt.u32 	%p22, %r4, 7;
	@%p22 bra 	$L__BB0_36;
	mad.lo.s32 	%r192, %r261, %r108, %r236;
	mul.wide.u32 	%rd127, %r192, 4;
	add.s64 	%rd128, %rd1, %rd127;
	ld.global.f32 	%f313, [%rd128];
	add.f32 	%f314, %f403, %f313;
	add.s32 	%r193, %r192, %r108;
	mul.wide.u32 	%rd129, %r193, 4;
	add.s64 	%rd130, %rd1, %rd129;
	ld.global.f32 	%f315, [%rd130];
	add.f32 	%f316, %f314, %f315;
	add.s32 	%r194, %r193, %r108;
	mul.wide.u32 	%rd131, %r194, 4;
	add.s64 	%rd132, %rd1, %rd131;
	ld.global.f32 	%f317, [%rd132];
	add.f32 	%f318, %f316, %f317;
	add.s32 	%r195, %r194, %r108;
	mul.wide.u32 	%rd133, %r195, 4;
	add.s64 	%rd134, %rd1, %rd133;
	ld.global.f32 	%f319, [%rd134];
	add.f32 	%f320, %f318, %f319;
	add.s32 	%r196, %r195, %r108;
	mul.wide.u32 	%rd135, %r196, 4;
	add.s64 	%rd136, %rd1, %rd135;
	ld.global.f32 	%f321, [%rd136];
	add.f32 	%f322, %f320, %f321;
	add.s32 	%r197, %r196, %r108;
	mul.wide.u32 	%rd137, %r197, 4;
	add.s64 	%rd138, %rd1, %rd137;
	ld.global.f32 	%f323, [%rd138];
	add.f32 	%f324, %f322, %f323;
	add.s32 	%r198, %r197, %r108;
	mul.wide.u32 	%rd139, %r198, 4;
	add.s64 	%rd140, %rd1, %rd139;
	ld.global.f32 	%f325, [%rd140];
	add.f32 	%f326, %f324, %f325;
	add.s32 	%r199, %r198, %r108;
	mul.wide.u32 	%rd141, %r199, 4;
	add.s64 	%rd142, %rd1, %rd141;
	ld.global.f32 	%f327, [%rd142];
	add.f32 	%f403, %f326, %f327;
	add.s32 	%r261, %r261, 8;
$L__BB0_36:
	setp.eq.s32 	%p23, %r5, 0;
	@%p23 bra 	$L__BB0_18;
	setp.lt.u32 	%p24, %r6, 3;
	@%p24 bra 	$L__BB0_39;
	mad.lo.s32 	%r200, %r261, %r108, %r236;
	mul.wide.u32 	%rd143, %r200, 4;
	add.s64 	%rd144, %rd1, %rd143;
	ld.global.f32 	%f329, [%rd144];
	add.f32 	%f330, %f403, %f329;
	add.s32 	%r201, %r200, %r108;
	mul.wide.u32 	%rd145, %r201, 4;
	add.s64 	%rd146, %rd1, %rd145;
	ld.global.f32 	%f331, [%rd146];
	add.f32 	%f332, %f330, %f331;
	add.s32 	%r202, %r201, %r108;
	mul.wide.u32 	%rd147, %r202, 4;
	add.s64 	%rd148, %rd1, %rd147;
	ld.global.f32 	%f333, [%rd148];
	add.f32 	%f334, %f332, %f333;
	add.s32 	%r203, %r202, %r108;
	mul.wide.u32 	%rd149, %r203, 4;
	add.s64 	%rd150, %rd1, %rd149;
	ld.global.f32 	%f335, [%rd150];
	add.f32 	%f403, %f334, %f335;
	add.s32 	%r261, %r261, 4;
$L__BB0_39:
	setp.eq.s32 	%p25, %r7, 0;
	@%p25 bra 	$L__BB0_18;
	setp.eq.s32 	%p26, %r7, 1;
	mad.lo.s32 	%r93, %r261, %r108, %r236;
	mul.wide.u32 	%rd151, %r93, 4;
	add.s64 	%rd152, %rd1, %rd151;
	ld.global.f32 	%f336, [%rd152];
	add.f32 	%f403, %f403, %f336;
	@%p26 bra 	$L__BB0_18;
	setp.eq.s32 	%p27, %r7, 2;
	add.s32 	%r94, %r93, %r108;
	mul.wide.u32 	%rd153, %r94, 4;
	add.s64 	%rd154, %rd1, %rd153;
	ld.global.f32 	%f337, [%rd154];
	add.f32 	%f403, %f403, %f337;
	@%p27 bra 	$L__BB0_18;
	add.s32 	%r204, %r94, %r108;
	mul.wide.u32 	%rd155, %r204, 4;
	add.s64 	%rd156, %rd1, %rd155;
	ld.global.f32 	%f338, [%rd156];
	add.f32 	%f403, %f403, %f338;
	bra.uni 	$L__BB0_18;
$L__BB0_43:
	.pragma "nounroll";
	mad.lo.s32 	%r129, %r254, %r108, %r236;
	mul.wide.u32 	%rd65, %r129, 4;
	add.s64 	%rd66, %rd1, %rd65;
	ld.global.f32 	%f90, [%rd66];
	sub.f32 	%f91, %f90, %f410;
	fma.rn.f32 	%f92, %f91, 0f3BBB989D, 0f3F000000;
	cvt.sat.f32.f32 	%f93, %f92;
	mov.f32 	%f94, 0f4B400001;
	mov.f32 	%f95, 0f437C0000;
	fma.rm.f32 	%f96, %f93, %f95, %f94;
	add.f32 	%f97, %f96, 0fCB40007F;
	neg.f32 	%f98, %f97;
	fma.rn.f32 	%f99, %f91, 0f3FB8AA3B, %f98;
	fma.rn.f32 	%f100, %f91, 0f32A57060, %f99;
	mov.b32 	%r130, %f96;
	shl.b32 	%r131, %r130, 23;
	mov.b32 	%f101, %r131;
	ex2.approx.ftz.f32 	%f102, %f100;
	mul.f32 	%f103, %f102, %f101;
	st.global.f32 	[%rd66], %f103;
	add.s32 	%r132, %r129, %r108;
	mul.wide.u32 	%rd67, %r132, 4;
	add.s64 	%rd68, %rd1, %rd67;
	ld.global.f32 	%f104, [%rd68];
	sub.f32 	%f105, %f104, %f410;
	fma.rn.f32 	%f106, %f105, 0f3BBB989D, 0f3F000000;
	cvt.sat.f32.f32 	%f107, %f106;
	fma.rm.f32 	%f108, %f107, %f95, %f94;
	add.f32 	%f109, %f108, 0fCB40007F;
	neg.f32 	%f110, %f109;
	fma.rn.f32 	%f111, %f105, 0f3FB8AA3B, %f110;
	fma.rn.f32 	%f112, %f105, 0f32A57060, %f111;
	mov.b32 	%r133, %f108;
	shl.b32 	%r134, %r133, 23;
	mov.b32 	%f113, %r134;
	ex2.approx.ftz.f32 	%f114, %f112;
	mul.f32 	%f115, %f114, %f113;
	st.global.f32 	[%rd68], %f115;
	add.s32 	%r135, %r132, %r108;
	mul.wide.u32 	%rd69, %r135, 4;
	add.s64 	%rd70, %rd1, %rd69;
	ld.global.f32 	%f116, [%rd70];
	sub.f32 	%f117, %f116, %f410;
	fma.rn.f32 	%f118, %f117, 0f3BBB989D, 0f3F000000;
	cvt.sat.f32.f32 	%f119, %f118;
	fma.rm.f32 	%f120, %f119, %f95, %f94;
	add.f32 	%f121, %f120, 0fCB40007F;
	neg.f32 	%f122, %f121;
	fma.rn.f32 	%f123, %f117, 0f3FB8AA3B, %f122;
	fma.rn.f32 	%f124, %f117, 0f32A57060, %f123;
	mov.b32 	%r136, %f120;
	shl.b32 	%r137, %r136, 23;
	mov.b32 	%f125, %r137;
	ex2.approx.ftz.f32 	%f126, %f124;
	mul.f32 	%f127, %f126, %f125;
	st.global.f32 	[%rd70], %f127;
	add.s32 	%r138, %r135, %r108;
	mul.wide.u32 	%rd71, %r138, 4;
	add.s64 	%rd72, %rd1, %rd71;
	ld.global.f32 	%f128, [%rd72];
	sub.f32 	%f129, %f128, %f410;
	fma.rn.f32 	%f130, %f129, 0f3BBB989D, 0f3F000000;
	cvt.sat.f32.f32 	%f131, %f130;
	fma.rm.f32 	%f132, %f131, %f95, %f94;
	add.f32 	%f133, %f132, 0fCB40007F;
	neg.f32 	%f134, %f133;
	fma.rn.f32 	%f135, %f129, 0f3FB8AA3B, %f134;
	fma.rn.f32 	%f136, %f129, 0f32A57060, %f135;
	mov.b32 	%r139, %f132;
	shl.b32 	%r140, %r139, 23;
	mov.b32 	%f137, %r140;
	ex2.approx.ftz.f32 	%f138, %f136;
	mul.f32 	%f139, %f138, %f137;
	st.global.f32 	[%rd72], %f139;
	add.s32 	%r141, %r138, %r108;
	mul.wide.u32 	%rd73, %r141, 4;
	add.s64 	%rd74, %rd1, %rd73;
	ld.global.f32 	%f140, [%rd74];
	sub.f32 	%f141, %f140, %f410;
	fma.rn.f32 	%f142, %f141, 0f3BBB989D, 0f3F000000;
	cvt.sat.f32.f32 	%f143, %f142;
	fma.rm.f32 	%f144, %f143, %f95, %f94;
	add.f32 	%f145, %f144, 0fCB40007F;
	neg.f32 	%f146, %f145;
	fma.rn.f32 	%f147, %f141, 0f3FB8AA3B, %f146;
	fma.rn.f32 	%f148, %f141, 0f32A57060, %f147;
	mov.b32 	%r142, %f144;
	shl.b32 	%r143, %r142, 23;
	mov.b32 	%f149, %r143;
	ex2.approx.ftz.f32 	%f150, %f148;
	mul.f32 	%f151, %f150, %f149;
	st.global.f32 	[%rd74], %f151;
	add.s32 	%r144, %r141, %r108;
	mul.wide.u32 	%rd75, %r144, 4;
	add.s64 	%rd76, %rd1, %rd75;
	ld.global.f32 	%f152, [%rd76];
	sub.f32 	%f153, %f152, %f410;
	fma.rn.f32 	%f154, %f153, 0f3BBB989D, 0f3F000000;
	cvt.sat.f32.f32 	%f155, %f154;
	fma.rm.f32 	%f156, %f155, %f95, %f94;
	add.f32 	%f157, %f156, 0fCB40007F;
	neg.f32 	%f158, %f157;
	fma.rn.f32 	%f159, %f153, 0f3FB8AA3B, %f158;
	fma.rn.f32 	%f160, %f153, 0f32A57060, %f159;
	mov.b32 	%r145, %f156;
	shl.b32 	%r146, %r145, 23;
	mov.b32 	%f161, %r146;
	ex2.approx.ftz.f32 	%f162, %f160;
	mul.f32 	%f163, %f162, %f161;
	st.global.f32 	[%rd76], %f163;
	add.s32 	%r147, %r144, %r108;
	mul.wide.u32 	%rd77, %r147, 4;
	add.s64 	%rd78, %rd1, %rd77;
	ld.global.f32 	%f164, [%rd78];
	sub.f32 	%f165, %f164, %f410;
	fma.rn.f32 	%f166, %f165, 0f3BBB989D, 0f3F000000;
	cvt.sat.f32.f32 	%f167, %f166;
	fma.rm.f32 	%f168, %f167, %f95, %f94;
	add.f32 	%f169, %f168, 0fCB40007F;
	neg.f32 	%f170, %f169;
	fma.rn.f32 	%f171, %f165, 0f3FB8AA3B, %f170;
	fma.rn.f32 	%f172, %f165, 0f32A57060, %f171;
	mov.b32 	%r148, %f168;
	shl.b32 	%r149, %r148, 23;
	mov.b32 	%f173, %r149;
	ex2.approx.ftz.f32 	%f174, %f172;
	mul.f32 	%f175, %f174, %f173;
	st.global.f32 	[%rd78], %f175;
	add.s32 	%r150, %r147, %r108;
	mul.wide.u32 	%rd79, %r150, 4;
	add.s64 	%rd80, %rd1, %rd79;
	ld.global.f32 	%f176, [%rd80];
	sub.f32 	%f177, %f176, %f410;
	fma.rn.f32 	%f178, %f177, 0f3BBB989D, 0f3F000000;
	cvt.sat.f32.f32 	%f179, %f178;
	fma.rm.f32 	%f180, %f179, %f95, %f94;
	add.f32 	%f181, %f180, 0fCB40007F;
	neg.f32 	%f182, %f181;
	fma.rn.f32 	%f183, %f177, 0f3FB8AA3B, %f182;
	fma.rn.f32 	%f184, %f177, 0f32A57060, %f183;
	mov.b32 	%r151, %f180;
	shl.b32 	%r152, %r151, 23;
	mov.b32 	%f185, %r152;
	ex2.approx.ftz.f32 	%f186, %f184;
	mul.f32 	%f187, %f186, %f185;
	st.global.f32 	[%rd80], %f187;
	add.s32 	%r254, %r254, 8;
	setp.eq.s32 	%p13, %r254, %r9;
	mov.u32 	%r264, %r9;
	@%p13 bra 	$L__BB0_44;
	bra.uni 	$L__BB0_43;
$L__BB0_44:
	setp.eq.s32 	%p14, %r5, 0;
	@%p14 bra 	$L__BB0_52;
	setp.lt.u32 	%p15, %r6, 3;
	@%p15 bra 	$L__BB0_47;
	mad.lo.s32 	%r153, %r264, %r108, %r236;
	mul.wide.u32 	%rd81, %r153, 4;
	add.s64 	%rd82, %rd1, %rd81;
	ld.global.f32 	%f188, [%rd82];
	sub.f32 	%f189, %f188, %f410;
	fma.rn.f32 	%f190, %f189, 0f3BBB989D, 0f3F000000;
	cvt.sat.f32.f32 	%f191, %f190;
	mov.f32 	%f192, 0f4B400001;
	mov.f32 	%f193, 0f437C0000;
	fma.rm.f32 	%f194, %f191, %f193, %f192;
	add.f32 	%f195, %f194, 0fCB40007F;
	neg.f32 	%f196, %f195;
	fma.rn.f32 	%f197, %f189, 0f3FB8AA3B, %f196;
	fma.rn.f32 	%f198, %f189, 0f32A57060, %f197;
	mov.b32 	%r154, %f194;
	shl.b32 	%r155, %r154, 23;
	mov.b32 	%f199, %r155;
	ex2.approx.ftz.f32 	%f200, %f198;
	mul.f32 	%f201, %f200, %f199;
	st.global.f32 	[%rd82], %f201;
	add.s32 	%r156, %r153, %r108;
	mul.wide.u32 	%rd83, %r156, 4;
	add.s64 	%rd84, %rd1, %rd83;
	ld.global.f32 	%f202, [%rd84];
	sub.f32 	%f203, %f202, %f410;
	fma.rn.f32 	%f204, %f203, 0f3BBB989D, 0f3F000000;
	cvt.sat.f32.f32 	%f205, %f204;
	fma.rm.f32 	%f206, %f205, %f193, %f192;
	add.f32 	%f207, %f206, 0fCB40007F;
	neg.f32 	%f208, %f207;
	fma.rn.f32 	%f209, %f203, 0f3FB8AA3B, %f208;
	fma.rn.f32 	%f210, %f203, 0f32A57060, %f209;
	mov.b32 	%r157, %f206;
	shl.b32 	%r158, %r157, 23;
	mov.b32 	%f211, %r158;
	ex2.approx.ftz.f32 	%f212, %f210;
	mul.f32 	%f213, %f212, %f211;
	st.global.f32 	[%rd84], %f213;
	add.s32 	%r159, %r156, %r108;
	mul.wide.u32 	%rd85, %r159, 4;
	add.s64 	%rd86, %rd1, %rd85;
	ld.global.f32 	%f214, [%rd86];
	sub.f32 	%f215, %f214, %f410;
	fma.rn.f32 	%f216, %f215, 0f3BBB989D, 0f3F000000;
	cvt.sat.f32.f32 	%f217, %f216;
	fma.rm.f32 	%f218, %f217, %f193, %f192;
	add.f32 	%f219, %f218, 0fCB40007F;
	neg.f32 	%f220, %f219;
	fma.rn.f32 	%f221, %f215, 0f3FB8AA3B, %f220;
	fma.rn.f32 	%f222, %f215, 0f32A57060, %f221;
	mov.b32 	%r160, %f218;
	shl.b32 	%r161, %r160, 23;
	mov.b32 	%f223, %r161;
	ex2.approx.ftz.f32 	%f224, %f222;
	mul.f32 	%f225, %f224, %f223;
	st.global.f32 	[%rd86], %f225;
	add.s32 	%r162, %r159, %r108;
	mul.wide.u32 	%rd87, %r162, 4;
	add.s64 	%rd88, %rd1, %rd87;
	ld.global.f32 	%f226, [%rd88];
	sub.f32 	%f227, %f226, %f410;
	fma.rn.f32 	%f228, %f227, 0f3BBB989D, 0f3F000000;
	cvt.sat.f32.f32 	%f229, %f228;
	fma.rm.f32 	%f230, %f229, %f193, %f192;
	add.f32 	%f231, %f230, 0fCB40007F;
	neg.f32 	%f232, %f231;
	fma.rn.f32 	%f233, %f227, 0f3FB8AA3B, %f232;
	fma.rn.f32 	%f234, %f227, 0f32A57060, %f233;
	mov.b32 	%r163, %f230;
	shl.b32 	%r164, %r163, 23;
	mov.b32 	%f235, %r164;
	ex2.approx.ftz.f32 	%f236, %f234;
	mul.f32 	%f237, %f236, %f235;
	st.global.f32 	[%rd88], %f237;
	add.s32 	%r264, %r264, 4;
$L__BB0_47:
	setp.eq.s32 	%p16, %r7, 0;
	@%p16 bra 	$L__BB0_52;
	setp.eq.s32 	%p17, %r7, 1;
	@%p17 bra 	$L__BB0_50;
	mad.lo.s32 	%r165, %r264, %r108, %r236;
	mul.wide.u32 	%rd89, %r165, 4;
	add.s64 	%rd90, %rd1, %rd89;
	ld.global.f32 	%f238, [%rd90];
	sub.f32 	%f239, %f238, %f410;
	fma.rn.f32 	%f240, %f239, 0f3BBB989D, 0f3F000000;
	cvt.sat.f32.f32 	%f241, %f240;
	mov.f32 	%f242, 0f4B400001;
	mov.f32 	%f243, 0f437C0000;
	fma.rm.f32 	%f244, %f241, %f243, %f242;
	add.f32 	%f245, %f244, 0fCB40007F;
	neg.f32 	%f246, %f245;
	fma.rn.f32 	%f247, %f239, 0f3FB8AA3B, %f246;
	fma.rn.f32 	%f248, %f239, 0f32A57060, %f247;
	mov.b32 	%r166, %f244;
	shl.b32 	%r167, %r166, 23;
	mov.b32 	%f249, %r167;
	ex2.approx.ftz.f32 	%f250, %f248;
	mul.f32 	%f251, %f250, %f249;
	st.global.f32 	[%rd90], %f251;
	add.s32 	%r168, %r165, %r108;
	mul.wide.u32 	%rd91, %r168, 4;
	add.s64 	%rd92, %rd1, %rd91;
	ld.global.f32 	%f252, [%rd92];
	sub.f32 	%f253, %f252, %f410;
	fma.rn.f32 	%f254, %f253, 0f3BBB989D, 0f3F000000;
	cvt.sat.f32.f32 	%f255, %f254;
	fma.rm.f32 	%f256, %f255, %f243, %f242;
	add.f32 	%f257, %f256, 0fCB40007F;
	neg.f32 	%f258, %f257;
	fma.rn.f32 	%f259, %f253, 0f3FB8AA3B, %f258;
	fma.rn.f32 	%f260, %f253, 0f32A57060, %f259;
	mov.b32 	%r169, %f256;
	shl.b32 	%r170, %r169, 23;
	mov.b32 	%f261, %r170;
	ex2.approx.ftz.f32 	%f262, %f260;
	mul.f32 	%f263, %f262, %f261;
	st.global.f32 	[%rd92], %f263;
	add.s32 	%r264, %r264, 2;
$L__BB0_50:
	setp.eq.s32 	%p18, %r10, 0;
	@%p18 bra 	$L__BB0_52;
	mad.lo.s32 	%r171, %r264, %r108, %r236;
	mul.wide.u32 	%rd93, %r171, 4;
	add.s64 	%rd94, %rd1, %rd93;
	ld.global.f32 	%f264, [%rd94];
	sub.f32 	%f265, %f264, %f410;
	fma.rn.f32 	%f266, %f265, 0f3BBB989D, 0f3F000000;
	cvt.sat.f32.f32 	%f267, %f266;
	mov.f32 	%f268, 0f4B400001;
	mov.f32 	%f269, 0f437C0000;
	fma.rm.f32 	%f270, %f267, %f269, %f268;
	add.f32 	%f271, %f270, 0fCB40007F;
	neg.f32 	%f272, %f271;
	fma.rn.f32 	%f273, %f265, 0f3FB8AA3B, %f272;
	fma.rn.f32 	%f274, %f265, 0f32A57060, %f273;
	mov.b32 	%r172, %f270;
	shl.b32 	%r173, %r172, 23;
	mov.b32 	%f275, %r173;
	ex2.approx.ftz.f32 	%f276, %f274;
	mul.f32 	%f277, %f276, %f275;
	st.global.f32 	[%rd94], %f277;
$L__BB0_52:
	setp.lt.u32 	%p19, %r107, 16;
	mov.f32 	%f403, 0f00000000;
	mov.b32 	%r261, 0;
	@%p19 bra 	$L__BB0_33;
	mov.f32 	%f403, 0f00000000;
	mov.b32 	%r255, 0;
$L__BB0_54:
	.pragma "nounroll";
	mad.lo.s32 	%r176, %r255, %r108, %r236;
	mul.wide.u32 	%rd95, %r176, 4;
	add.s64 	%rd96, %rd1, %rd95;
	ld.global.f32 	%f281, [%rd96];
	add.f32 	%f282, %f403, %f281;
	add.s32 	%r177, %r176, %r108;
	mul.wide.u32 	%rd97, %r177, 4;
	add.s64 	%rd98, %rd1, %rd97;
	ld.global.f32 	%f283, [%rd98];
	add.f32 	%f284, %f282, %f283;
	add.s32 	%r178, %r177, %r108;
	mul.wide.u32 	%rd99, %r178, 4;
	add.s64 	%rd100, %rd1, %rd99;
	ld.global.f32 	%f285, [%rd100];
	add.f32 	%f286, %f284, %f285;
	add.s32 	%r179, %r178, %r108;
	mul.wide.u32 	%rd101, %r179, 4;
	add.s64 	%rd102, %rd1, %rd101;
	ld.global.f32 	%f287, [%rd102];
	add.f32 	%f288, %f286, %f287;
	add.s32 	%r180, %r179, %r108;
	mul.wide.u32 	%rd103, %r180, 4;
	add.s64 	%rd104, %rd1, %rd103;
	ld.global.f32 	%f289, [%rd104];
	add.f32 	%f290, %f288, %f289;
	add.s32 	%r181, %r180, %r108;
	mul.wide.u32 	%rd105, %r181, 4;
	add.s64 	%rd106, %rd1, %rd105;
	ld.global.f32 	%f291, [%rd106];
	add.f32 	%f292, %f290, %f291;
	add.s32 	%r182, %r181, %r108;
	mul.wide.u32 	%rd107, %r182, 4;
	add.s64 	%rd108, %rd1, %rd107;
	ld.global.f32 	%f293, [%rd108];
	add.f32 	%f294, %f292, %f293;
	add.s32 	%r183, %r182, %r108;
	mul.wide.u32 	%rd109, %r183, 4;
	add.s64 	%rd110, %rd1, %rd109;
	ld.global.f32 	%f295, [%rd110];
	add.f32 	%f296, %f294, %f295;
	add.s32 	%r184, %r183, %r108;
	mul.wide.u32 	%rd111, %r184, 4;
	add.s64 	%rd112, %rd1, %rd111;
	ld.global.f32 	%f297, [%rd112];
	add.f32 	%f298, %f296, %f297;
	add.s32 	%r185, %r184, %r108;
	mul.wide.u32 	%rd113, %r185, 4;
	add.s64 	%rd114, %rd1, %rd113;
	ld.global.f32 	%f299, [%rd114];
	add.f32 	%f300, %f298, %f299;
	add.s32 	%r186, %r185, %r108;
	mul.wide.u32 	%rd115, %r186, 4;
	add.s64 	%rd116, %rd1, %rd115;
	ld.global.f32 	%f301, [%rd116];
	add.f32 	%f302, %f300, %f301;
	add.s32 	%r187, %r186, %r108;
	mul.wide.u32 	%rd117, %r187, 4;
	add.s64 	%rd118, %rd1, %rd117;
	ld.global.f32 	%f303, [%rd118];
	add.f32 	%f304, %f302, %f303;
	add.s32 	%r188, %r187, %r108;
	mul.wide.u32 	%rd119, %r188, 4;
	add.s64 	%rd120, %rd1, %rd119;
	ld.global.f32 	%f305, [%rd120];
	add.f32 	%f306, %f304, %f305;
	add.s32 	%r189, %r188, %r108;
	mul.wide.u32 	%rd121, %r189, 4;
	add.s64 	%rd122, %rd1, %rd121;
	ld.global.f32 	%f307, [%rd122];
	add.f32 	%f308, %f306, %f307;
	add.s32 	%r190, %r189, %r108;
	mul.wide.u32 	%rd123, %r190, 4;
	add.s64 	%rd124, %rd1, %rd123;
	ld.global.f32 	%f309, [%rd124];
	add.f32 	%f310, %f308, %f309;
	add.s32 	%r191, %r190, %r108;
	mul.wide.u32 	%rd125, %r191, 4;
	add.s64 	%rd126, %rd1, %rd125;
	ld.global.f32 	%f311, [%rd126];
	add.f32 	%f403, %f310, %f311;
	add.s32 	%r255, %r255, 16;
	setp.eq.s32 	%p20, %r255, %r8;
	mov.u32 	%r261, %r8;
	@%p20 bra 	$L__BB0_33;
	bra.uni 	$L__BB0_54;

}


// ===== COMPILED SASS (sm_100) =====

	.target	sm_100

	.elftype	@"ET_EXEC"


//--------------------- .note.nv.tkinfo           --------------------------
	.section	.note.nv.tkinfo,"",@"SHT_NOTE"
	.sectionflags	@"SHF_NOTE_NV_TKINFO"
	.tkinfo
        /*0018*/ 	.word	0x00000002
        /*0030*/ 	.string	""
        /*0030*/ 	.string	"ptxas"
        /*0030*/ 	.string	"Cuda compilation tools, release 13.0, V13.0.88"
        /*0030*/ 	.string	"Build cuda_13.0.r13.0/compiler.36424714_0"
        /*0030*/ 	.string	"-arch sm_100 -m 64 "



//--------------------- .note.nv.cuinfo           --------------------------
	.section	.note.nv.cuinfo,"",@"SHT_NOTE"
	.sectionflags	@"SHF_NOTE_NV_CUINFO"
        /*0018*/ 	.short	0x0002
        /*001a*/ 	.short	0x0064
        /*001c*/ 	.short	0x0082
	.zero		2


//--------------------- .nv.info                  --------------------------
	.section	.nv.info,"",@"SHT_CUDA_INFO"
	.align	4


	//----- nvinfo : EIATTR_REGCOUNT
	.align		4
        /*0000*/ 	.byte	0x04, 0x2f
        /*0002*/ 	.short	(.L_1 - .L_0)
	.align		4
.L_0:
        /*0004*/ 	.word	index@(_Z18Kernel_Softmax_segPfii)
        /*0008*/ 	.word	0x00000020


	//----- nvinfo : EIATTR_FRAME_SIZE
	.align		4
.L_1:
        /*000c*/ 	.byte	0x04, 0x11
        /*000e*/ 	.short	(.L_3 - .L_2)
	.align		4
.L_2:
        /*0010*/ 	.word	index@($__internal_0_$__cuda_sm3x_div_rn_noftz_f32_slowpath)
        /*0014*/ 	.word	0x00000000


	//----- nvinfo : EIATTR_FRAME_SIZE
	.align		4
.L_3:
        /*0018*/ 	.byte	0x04, 0x11
        /*001a*/ 	.short	(.L_5 - .L_4)
	.align		4
.L_4:
        /*001c*/ 	.word	index@(_Z18Kernel_Softmax_segPfii)
        /*0020*/ 	.word	0x00000000


	//----- nvinfo : EIATTR_MIN_STACK_SIZE
	.align		4
.L_5:
        /*0024*/ 	.byte	0x04, 0x12
        /*0026*/ 	.short	(.L_7 - .L_6)
	.align		4
.L_6:
        /*0028*/ 	.word	index@(_Z18Kernel_Softmax_segPfii)
        /*002c*/ 	.word	0x00000000
.L_7:


//--------------------- .nv.compat                --------------------------
	.section	.nv.compat,"",@"SHT_CUDA_COMPAT_INFO"
	.align	4
        /*0000*/ 	.byte	0x02, 0x09, 0x00, 0x00, 0x02, 0x02, 0x01, 0x00, 0x02, 0x05, 0x05, 0x00, 0x03, 0x07, 0x01, 0x01
        /*0010*/ 	.byte	0x02, 0x03, 0x00, 0x00, 0x02, 0x06, 0x01, 0x00, 0x04, 0x0b, 0x08, 0x00, 0x01, 0x00, 0x00, 0x00
        /*0020*/ 	.byte	0x00, 0x00, 0x00, 0x00


//--------------------- .nv.info._Z18Kernel_Softmax_segPfii --------------------------
	.section	.nv.info._Z18Kernel_Softmax_segPfii,"",@"SHT_CUDA_INFO"
	.sectionflags	@""
	.align	4


	//----- nvinfo : EIATTR_CUDA_API_VERSION
	.align		4
        /*0000*/ 	.byte	0x04, 0x37
        /*0002*/ 	.short	(.L_9 - .L_8)
.L_8:
        /*0004*/ 	.word	0x00000082


	//----- nvinfo : EIATTR_KPARAM_INFO
	.align		4
.L_9:
        /*0008*/ 	.byte	0x04, 0x17
        /*000a*/ 	.short	(.L_11 - .L_10)
.L_10:
        /*000c*/ 	.word	0x00000000
        /*0010*/ 	.short	0x0002
        /*0012*/ 	.short	0x000c
        /*0014*/ 	.byte	0x00, 0xf0, 0x11, 0x00


	//----- nvinfo : EIATTR_KPARAM_INFO
	.align		4
.L_11:
        /*0018*/ 	.byte	0x04, 0x17
        /*001a*/ 	.short	(.L_13 - .L_12)
.L_12:
        /*001c*/ 	.word	0x00000000
        /*0020*/ 	.short	0x0001
        /*0022*/ 	.short	0x0008
        /*0024*/ 	.byte	0x00, 0xf0, 0x11, 0x00


	//----- nvinfo : EIATTR_KPARAM_INFO
	.align		4
.L_13:
        /*0028*/ 	.byte	0x04, 0x17
        /*002a*/ 	.short	(.L_15 - .L_14)
.L_14:
        /*002c*/ 	.word	0x00000000
        /*0030*/ 	.short	0x0000
        /*0032*/ 	.short	0x0000
        /*0034*/ 	.byte	0x00, 0xf5, 0x21, 0x00


	//----- nvinfo : EIATTR_SPARSE_MMA_MASK
	.align		4
.L_15:
        /*0038*/ 	.byte	0x03, 0x50
        /*003a*/ 	.short	0x0000


	//----- nvinfo : EIATTR_MAXREG_COUNT
	.align		4
        /*003c*/ 	.byte	0x03, 0x1b
        /*003e*/ 	.short	0x00ff


	//----- nvinfo : EIATTR_MERCURY_ISA_VERSION
	.align		4
        /*0040*/ 	.byte	0x03, 0x5f
        /*0042*/ 	.short	0x0101


	//----- nvinfo : EIATTR_VRC_CTA_INIT_COUNT
	.align		4
        /*0044*/ 	.byte	0x02, 0x4a
	.zero		1
	.zero		1


	//----- nvinfo : EIATTR_EXIT_INSTR_OFFSETS
	.align		4
        /*0048*/ 	.byte	0x04, 0x1c
        /*004a*/ 	.short	(.L_17 - .L_16)


	//   ....[0]....
.L_16:
        /*004c*/ 	.word	0x00000070


	//   ....[1]....
        /*0050*/ 	.word	0x000000b0


	//   ....[2]....
        /*0054*/ 	.word	0x00004ce0


	//----- nvinfo : EIATTR_CRS_STACK_SIZE
	.align		4
.L_17:
        /*0058*/ 	.byte	0x04, 0x1e
        /*005a*/ 	.short	(.L_19 - .L_18)
.L_18:
        /*005c*/ 	.word	0x00000000


	//----- nvinfo : EIATTR_CBANK_PARAM_SIZE
	.align		4
.L_19:
        /*0060*/ 	.byte	0x03, 0x19
        /*0062*/ 	.short	0x0010


	//----- nvinfo : EIATTR_PARAM_CBANK
	.align		4
        /*0064*/ 	.byte	0x04, 0x0a
        /*0066*/ 	.short	(.L_21 - .L_20)
	.align		4
.L_20:
        /*0068*/ 	.word	index@(.nv.constant0._Z18Kernel_Softmax_segPfii)
        /*006c*/ 	.short	0x0380
        /*006e*/ 	.short	0x0010


	//----- nvinfo : EIATTR_SW_WAR
	.align		4
.L_21:
        /*0070*/ 	.byte	0x04, 0x36
        /*0072*/ 	.short	(.L_23 - .L_22)
.L_22:
        /*0074*/ 	.word	0x00000008
.L_23:


//--------------------- .nv.callgraph             --------------------------
	.section	.nv.callgraph,"",@"SHT_CUDA_CALLGRAPH"
	.align	4
	.sectionentsize	8
	.align		4
        /*0000*/ 	.word	0x00000000
	.align		4
        /*0004*/ 	.word	0xffffffff
	.align		4
        /*0008*/ 	.word	0x00000000
	.align		4
        /*000c*/ 	.word	0xfffffffe
	.align		4
        /*0010*/ 	.word	0x00000000
	.align		4
        /*0014*/ 	.word	0xfffffffd
	.align		4
        /*0018*/ 	.word	0x00000000
	.align		4
        /*001c*/ 	.word	0xfffffffc


//--------------------- .text._Z18Kernel_Softmax_segPfii --------------------------
	.section	.text._Z18Kernel_Softmax_segPfii,"ax",@progbits
	.align	128
        .global         _Z18Kernel_Softmax_segPfii
        .type           _Z18Kernel_Softmax_segPfii,@function
        .size           _Z18Kernel_Softmax_segPfii,(.L_x_96 - _Z18Kernel_Softmax_segPfii)
        .other          _Z18Kernel_Softmax_segPfii,@"STO_CUDA_ENTRY STV_DEFAULT"
_Z18Kernel_Softmax_segPfii:
.text._Z18Kernel_Softmax_segPfii:
[----:B------:R-:W-:Y:S01]  /*0000*/  LDC R1, c[0x0][0x37c] ;  /* 0x0000df00ff017b82 */ /* 0x000fe20000000800 */
[----:B------:R-:W0:Y:S01]  /*0010*/  S2R R5, SR_CTAID.X ;  /* 0x0000000000057919 */ /* 0x000e220000002500 */
[----:B------:R-:W0:Y:S01]  /*0020*/  LDCU UR14, c[0x0][0x360] ;  /* 0x00006c00ff0e77ac */ /* 0x000e220008000800 */
[----:B------:R-:W0:Y:S01]  /*0030*/  S2R R0, SR_TID.X ;  /* 0x0000000000007919 */ /* 0x000e220000002100 */
[----:B------:R-:W1:Y:S01]  /*0040*/  LDCU UR4, c[0x0][0x38c] ;  /* 0x00007180ff0477ac */ /* 0x000e620008000800 */
[----:B0-----:R-:W-:-:S05]  /*0050*/  IMAD R5, R5, UR14, R0 ;  /* 0x0000000e05057c24 */ /* 0x001fca000f8e0200 */
[----:B-1----:R-:W-:-:S13]  /*0060*/  ISETP.GE.U32.AND P0, PT, R5, UR4, PT ;  /* 0x0000000405007c0c */ /* 0x002fda000bf06070 */
[----:B------:R-:W-:Y:S05]  /*0070*/  @P0 EXIT ;  /* 0x000000000000094d */ /* 0x000fea0003800000 */
[----:B------:R-:W0:Y:S02]  /*0080*/  LDCU UR4, c[0x0][0x388] ;  /* 0x00007100ff0477ac */ /* 0x000e240008000800 */
[----:B0-----:R-:W-:-:S06]  /*0090*/  UISETP.GE.AND UP0, UPT, UR4, 0x1, UPT ;  /* 0x000000010400788c */ /* 0x001fcc000bf06270 */
[----:B------:R-:W-:-:S13]  /*00a0*/  PLOP3.LUT P0, PT, PT, PT, UP0, 0x80, 0x8 ;  /* 0x000000000008781c */ /* 0x000fda0003f0f008 */
[----:B------:R-:W-:Y:S05]  /*00b0*/  @!P0 EXIT ;  /* 0x000000000000894d */ /* 0x000fea0003800000 */
[----:B------:R-:W0:Y:S01]  /*00c0*/  LDCU UR5, c[0x0][0x370] ;  /* 0x00006e00ff0577ac */ /* 0x000e220008000800 */
[----:B------:R-:W-:Y:S01]  /*00d0*/  BSSY.RECONVERGENT B0, `(.L_x_0) ;  /* 0x00004c0000007945 */ /* 0x000fe20003800200 */
[----:B------:R-:W-:Y:S02]  /*00e0*/  ULOP3.LUT UR8, UR4, 0xf, URZ, 0xc0, !UPT ;  /* 0x0000000f04087892 */ /* 0x000fe4000f8ec0ff */
[----:B------:R-:W-:Y:S02]  /*00f0*/  ULOP3.LUT UR10, UR4, 0x7, URZ, 0xc0, !UPT ;  /* 0x00000007040a7892 */ /* 0x000fe4000f8ec0ff */
[----:B------:R-:W-:Y:S02]  /*0100*/  ULOP3.LUT UR13, UR4, 0x7ffffff0, URZ, 0xc0, !UPT ;  /* 0x7ffffff0040d7892 */ /* 0x000fe4000f8ec0ff */
[----:B------:R-:W-:Y:S01]  /*0110*/  ULOP3.LUT UR12, UR4, 0x3, URZ, 0xc0, !UPT ;  /* 0x00000003040c7892 */ /* 0x000fe2000f8ec0ff */
[----:B------:R-:W1:Y:S01]  /*0120*/  LDCU.64 UR6, c[0x0][0x358] ;  /* 0x00006b00ff0677ac */ /* 0x000e620008000a00 */
[----:B------:R-:W2:Y:S01]  /*0130*/  LDCU UR16, c[0x0][0x38c] ;  /* 0x00007180ff1077ac */ /* 0x000ea20008000800 */
[----:B------:R-:W-:-:S02]  /*0140*/  ULOP3.LUT UR4, UR4, 0x7ffffff8, URZ, 0xc0, !UPT ;  /* 0x7ffffff804047892 */ /* 0x000fc4000f8ec0ff */
[----:B------:R-:W-:Y:S02]  /*0150*/  UIADD3 UR9, UPT, UPT, UR8, -0x1, URZ ;  /* 0xffffffff08097890 */ /* 0x000fe4000fffe0ff */
[----:B------:R-:W-:Y:S02]  /*0160*/  UIADD3 UR11, UPT, UPT, UR10, -0x1, URZ ;  /* 0xffffffff0a0b7890 */ /* 0x000fe4000fffe0ff */
[----:B0-----:R-:W-:Y:S02]  /*0170*/  UIMAD UR5, UR14, UR5, URZ ;  /* 0x000000050e0572a4 */ /* 0x001fe4000f8e02ff */
[----:B------:R-:W-:-:S12]  /*0180*/  UIADD3 UR15, UPT, UPT, -UR13, URZ, URZ ;  /* 0x000000ff0d0f7290 */ /* 0x000fd8000fffe1ff */
.L_x_83:
[----:B0--3--:R-:W0:Y:S01]  /*0190*/  LDC R0, c[0x0][0x388] ;  /* 0x0000e200ff007b82 */ /* 0x009e220000000800 */
[----:B------:R-:W-:Y:S01]  /*01a0*/  HFMA2 R18, -RZ, RZ, 0, 0 ;  /* 0x00000000ff127431 */ /* 0x000fe200000001ff */
[----:B----4-:R-:W-:Y:S02]  /*01b0*/  MOV R2, RZ ;  /* 0x000000ff00027202 */ /* 0x010fe40000000f00 */
[----:B0-----:R-:W-:-:S13]  /*01c0*/  ISETP.GE.U32.AND P0, PT, R0, 0x10, PT ;  /* 0x000000100000780c */ /* 0x001fda0003f06070 */
[----:B------:R-:W-:Y:S05]  /*01d0*/  @!P0 BRA `(.L_x_1) ;  /* 0x0000000400408947 */ /* 0x000fea0003800000 */
[----:B------:R-:W0:Y:S01]  /*01e0*/  LDC R4, c[0x0][0x38c] ;  /* 0x0000e300ff047b82 */ /* 0x000e220000000800 */
[----:B------:R-:W-:Y:S02]  /*01f0*/  MOV R18, RZ ;  /* 0x000000ff00127202 */ /* 0x000fe40000000f00 */
[-C--:B------:R-:W-:Y:S02]  /*0200*/  MOV R7, R5.reuse ;  /* 0x0000000500077202 */ /* 0x080fe40000000f00 */
[----:B------:R-:W-:Y:S02]  /*0210*/  MOV R3, UR15 ;  /* 0x0000000f00037c02 */ /* 0x000fe40008000f00 */
[----:B0-----:R-:W-:Y:S01]  /*0220*/  IADD3 R2, PT, PT, R5, R4, RZ ;  /* 0x0000000405027210 */ /* 0x001fe20007ffe0ff */
[C-C-:B------:R-:W-:Y:S01]  /*0230*/  IMAD R11, R4.reuse, 0x3, R5.reuse ;  /* 0x00000003040b7824 */ /* 0x140fe200078e0205 */
[CC--:B------:R-:W-:Y:S01]  /*0240*/  LEA R9, R4.reuse, R5.reuse, 0x1 ;  /* 0x0000000504097211 */ /* 0x0c0fe200078e08ff */
[C-C-:B------:R-:W-:Y:S01]  /*0250*/  IMAD R15, R4.reuse, 0x5, R5.reuse ;  /* 0x00000005040f7824 */ /* 0x140fe200078e0205 */
[CC--:B------:R-:W-:Y:S01]  /*0260*/  LEA R13, R4.reuse, R5.reuse, 0x2 ;  /* 0x00000005040d7211 */ /* 0x0c0fe200078e10ff */
[C-C-:B------:R-:W-:Y:S01]  /*0270*/  IMAD R17, R4.reuse, 0x6, R5.reuse ;  /* 0x0000000604117824 */ /* 0x140fe200078e0205 */
[C---:B------:R-:W-:Y:S01]  /*0280*/  LEA R27, R4.reuse, R5, 0x3 ;  /* 0x00000005041b7211 */ /* 0x040fe200078e18ff */
[----:B------:R-:W-:-:S02]  /*0290*/  IMAD R19, R4, 0x7, R5 ;  /* 0x0000000704137824 */ /* 0x000fc400078e0205 */
[C-C-:B------:R-:W-:Y:S02]  /*02a0*/  IMAD R29, R4.reuse, 0x9, R5.reuse ;  /* 0x00000009041d7824 */ /* 0x140fe400078e0205 */
[C-C-:B------:R-:W-:Y:S02]  /*02b0*/  IMAD R6, R4.reuse, 0xa, R5.reuse ;  /* 0x0000000a04067824 */ /* 0x140fe400078e0205 */
[C-C-:B------:R-:W-:Y:S02]  /*02c0*/  IMAD R8, R4.reuse, 0xb, R5.reuse ;  /* 0x0000000b04087824 */ /* 0x140fe400078e0205 */
[C-C-:B------:R-:W-:Y:S02]  /*02d0*/  IMAD R10, R4.reuse, 0xc, R5.reuse ;  /* 0x0000000c040a7824 */ /* 0x140fe400078e0205 */
[C-C-:B------:R-:W-:Y:S02]  /*02e0*/  IMAD R12, R4.reuse, 0xd, R5.reuse ;  /* 0x0000000d040c7824 */ /* 0x140fe400078e0205 */
[----:B------:R-:W-:-:S02]  /*02f0*/  IMAD R14, R4, 0xe, R5 ;  /* 0x0000000e040e7824 */ /* 0x000fc400078e0205 */
[----:B------:R-:W-:-:S07]  /*0300*/  IMAD R16, R4, 0xf, R5 ;  /* 0x0000000f04107824 */ /* 0x000fce00078e0205 */
.L_x_2:
[----:B------:R-:W0:Y:S02]  /*0310*/  LDC.64 R20, c[0x0][0x380] ;  /* 0x0000e000ff147b82 */ /* 0x000e240000000a00 */
[----:B0-----:R-:W-:-:S04]  /*0320*/  IMAD.WIDE.U32 R22, R7, 0x4, R20 ;  /* 0x0000000407167825 */ /* 0x001fc800078e0014 */
[----:B------:R-:W-:Y:S02]  /*0330*/  IMAD.WIDE.U32 R24, R2, 0x4, R20 ;  /* 0x0000000402187825 */ /* 0x000fe400078e0014 */
[----:B-1----:R-:W3:Y:S04]  /*0340*/  LDG.E R23, desc[UR6][R22.64] ;  /* 0x0000000616177981 */ /* 0x002ee8000c1e1900 */
[----:B------:R-:W3:Y:S02]  /*0350*/  LDG.E R24, desc[UR6][R24.64] ;  /* 0x0000000618187981 */ /* 0x000ee4000c1e1900 */
[----:B---3--:R-:W-:Y:S01]  /*0360*/  FMNMX3 R18, R23, R18, R24, !PT ;  /* 0x0000001217127276 */ /* 0x008fe20007800018 */
[----:B------:R-:W-:-:S04]  /*0370*/  IMAD.WIDE.U32 R22, R9, 0x4, R20 ;  /* 0x0000000409167825 */ /* 0x000fc800078e0014 */
[--C-:B------:R-:W-:Y:S01]  /*0380*/  IMAD.WIDE.U32 R24, R11, 0x4, R20.reuse ;  /* 0x000000040b187825 */ /* 0x100fe200078e0014 */
[----:B------:R0:W3:Y:S04]  /*0390*/  LDG.E R26, desc[UR6][R22.64] ;  /* 0x00000006161a7981 */ /* 0x0000e8000c1e1900 */
[----:B------:R-:W3:Y:S01]  /*03a0*/  LDG.E R28, desc[UR6][R24.64] ;  /* 0x00000006181c7981 */ /* 0x000ee2000c1e1900 */
[----:B0-----:R-:W-:Y:S01]  /*03b0*/  IMAD.WIDE.U32 R22, R13, 0x4, R20 ;  /* 0x000000040d167825 */ /* 0x001fe200078e0014 */
[----:B---3--:R-:W-:-:S04]  /*03c0*/  FMNMX3 R18, R26, R18, R28, !PT ;  /* 0x000000121a127276 */ /* 0x008fc8000780001c */
[----:B------:R0:W3:Y:S02]  /*03d0*/  LDG.E R26, desc[UR6][R22.64] ;  /* 0x00000006161a7981 */ /* 0x0000e4000c1e1900 */
[----:B0-----:R-:W-:-:S05]  /*03e0*/  IMAD.WIDE.U32 R22, R15, 0x4, R20 ;  /* 0x000000040f167825 */ /* 0x001fca00078e0014 */
[----:B------:R0:W3:Y:S01]  /*03f0*/  LDG.E R28, desc[UR6][R22.64] ;  /* 0x00000006161c7981 */ /* 0x0000e2000c1e1900 */
[----:B------:R-:W-:-:S04]  /*0400*/  IMAD.WIDE.U32 R24, R17, 0x4, R20 ;  /* 0x0000000411187825 */ /* 0x000fc800078e0014 */
[----:B0-----:R-:W-:Y:S01]  /*0410*/  IMAD.WIDE.U32 R22, R19, 0x4, R20 ;  /* 0x0000000413167825 */ /* 0x001fe200078e0014 */
[----:B---3--:R-:W-:Y:S02]  /*0420*/  FMNMX3 R18, R26, R18, R28, !PT ;  /* 0x000000121a127276 */ /* 0x008fe4000780001c */
[----:B------:R0:W3:Y:S04]  /*0430*/  LDG.E R26, desc[UR6][R24.64] ;  /* 0x00000006181a7981 */ /* 0x0000e8000c1e1900 */
[----:B------:R1:W3:Y:S01]  /*0440*/  LDG.E R28, desc[UR6][R22.64] ;  /* 0x00000006161c7981 */ /* 0x0002e2000c1e1900 */
[----:B0-----:R-:W-:-:S04]  /*0450*/  IMAD.WIDE.U32 R24, R27, 0x4, R20 ;  /* 0x000000041b187825 */ /* 0x001fc800078e0014 */
[----:B-1----:R-:W-:Y:S01]  /*0460*/  IMAD.WIDE.U32 R22, R29, 0x4, R20 ;  /* 0x000000041d167825 */ /* 0x002fe200078e0014 */
[----:B---3--:R-:W-:Y:S02]  /*0470*/  FMNMX3 R18, R26, R18, R28, !PT ;  /* 0x000000121a127276 */ /* 0x008fe4000780001c */
[----:B------:R0:W3:Y:S04]  /*0480*/  LDG.E R26, desc[UR6][R24.64] ;  /* 0x00000006181a7981 */ /* 0x0000e8000c1e1900 */
[----:B------:R1:W3:Y:S01]  /*0490*/  LDG.E R28, desc[UR6][R22.64] ;  /* 0x00000006161c7981 */ /* 0x0002e2000c1e1900 */
[----:B0-----:R-:W-:-:S04]  /*04a0*/  IMAD.WIDE.U32 R24, R8, 0x4, R20 ;  /* 0x0000000408187825 */ /* 0x001fc800078e0014 */
[----:B-1----:R-:W-:Y:S01]  /*04b0*/  IMAD.WIDE.U32 R22, R6, 0x4, R20 ;  /* 0x0000000406167825 */ /* 0x002fe200078e0014 */
[----:B---3--:R-:W-:-:S04]  /*04c0*/  FMNMX3 R18, R26, R18, R28, !PT ;  /* 0x000000121a127276 */ /* 0x008fc8000780001c */
[----:B------:R0:W3:Y:S04]  /*04d0*/  LDG.E R26, desc[UR6][R22.64] ;  /* 0x00000006161a7981 */ /* 0x0000e8000c1e1900 */
[----:B------:R1:W3:Y:S01]  /*04e0*/  LDG.E R28, desc[UR6][R24.64] ;  /* 0x00000006181c7981 */ /* 0x0002e2000c1e1900 */
[----:B0-----:R-:W-:-:S04]  /*04f0*/  IMAD.WIDE.U32 R22, R10, 0x4, R20 ;  /* 0x000000040a167825 */ /* 0x001fc800078e0014 */
[----:B-1----:R-:W-:Y:S01]  /*0500*/  IMAD.WIDE.U32 R24, R12, 0x4, R20 ;  /* 0x000000040c187825 */ /* 0x002fe200078e0014 */
[----:B---3--:R-:W-:Y:S02]  /*0510*/  FMNMX3 R18, R26, R18, R28, !PT ;  /* 0x000000121a127276 */ /* 0x008fe4000780001c */
[----:B------:R0:W3:Y:S04]  /*0520*/  LDG.E R26, desc[UR6][R22.64] ;  /* 0x00000006161a7981 */ /* 0x0000e8000c1e1900 */
[----:B------:R-:W3:Y:S01]  /*0530*/  LDG.E R28, desc[UR6][R24.64] ;  /* 0x00000006181c7981 */ /* 0x000ee2000c1e1900 */
[----:B0-----:R-:W-:-:S04]  /*0540*/  IMAD.WIDE.U32 R22, R14, 0x4, R20 ;  /* 0x000000040e167825 */ /* 0x001fc800078e0014 */
[----:B------:R-:W-:-:S06]  /*0550*/  IMAD.WIDE.U32 R20, R16, 0x4, R20 ;  /* 0x0000000410147825 */ /* 0x000fcc00078e0014 */
[----:B------:R-:W4:Y:S01]  /*0560*/  LDG.E R21, desc[UR6][R20.64] ;  /* 0x0000000614157981 */ /* 0x000f22000c1e1900 */
[----:B------:R-:W-:Y:S02]  /*0570*/  IADD3 R3, PT, PT, R3, 0x10, RZ ;  /* 0x0000001003037810 */ /* 0x000fe40007ffe0ff */
[----:B---3--:R-:W-:Y:S02]  /*0580*/  FMNMX3 R18, R26, R18, R28, !PT ;  /* 0x000000121a127276 */ /* 0x008fe4000780001c */
[----:B------:R-:W4:Y:S01]  /*0590*/  LDG.E R26, desc[UR6][R22.64] ;  /* 0x00000006161a7981 */ /* 0x000f22000c1e1900 */
[----:B------:R-:W-:Y:S02]  /*05a0*/  ISETP.NE.AND P1, PT, R3, RZ, PT ;  /* 0x000000ff0300720c */ /* 0x000fe40003f25270 */
[C---:B------:R-:W-:Y:S02]  /*05b0*/  LEA R7, R4.reuse, R7, 0x4 ;  /* 0x0000000704077211 */ /* 0x040fe400078e20ff */
[----:B------:R-:W-:-:S02]  /*05c0*/  LEA R2, R4, R2, 0x4 ;  /* 0x0000000204027211 */ /* 0x000fc400078e20ff */
[C---:B------:R-:W-:Y:S02]  /*05d0*/  LEA R9, R4.reuse, R9, 0x4 ;  /* 0x0000000904097211 */ /* 0x040fe400078e20ff */
[C---:B------:R-:W-:Y:S02]  /*05e0*/  LEA R11, R4.reuse, R11, 0x4 ;  /* 0x0000000b040b7211 */ /* 0x040fe400078e20ff */
[C---:B------:R-:W-:Y:S02]  /*05f0*/  LEA R13, R4.reuse, R13, 0x4 ;  /* 0x0000000d040d7211 */ /* 0x040fe400078e20ff */
[C---:B------:R-:W-:Y:S02]  /*0600*/  LEA R15, R4.reuse, R15, 0x4 ;  /* 0x0000000f040f7211 */ /* 0x040fe400078e20ff */
        /* <DEDUP_REMOVED lines=9> */
[----:B------:R-:W-:Y:S02]  /*06a0*/  LEA R16, R4, R16, 0x4 ;  /* 0x0000001004107211 */ /* 0x000fe400078e20ff */
[----:B----4-:R-:W-:Y:S01]  /*06b0*/  FMNMX3 R18, R26, R18, R21, !PT ;  /* 0x000000121a127276 */ /* 0x010fe20007800015 */
[----:B------:R-:W-:Y:S06]  /*06c0*/  @P1 BRA `(.L_x_2) ;  /* 0xfffffffc00101947 */ /* 0x000fec000383ffff */
[----:B------:R-:W-:-:S07]  /*06d0*/  MOV R2, UR13 ;  /* 0x0000000d00027c02 */ /* 0x000fce0008000f00 */
.L_x_1:
[----:B------:R-:W-:-:S13]  /*06e0*/  ISETP.NE.AND P1, PT, RZ, UR8, PT ;  /* 0x00000008ff007c0c */ /* 0x000fda000bf25270 */
[----:B------:R-:W-:Y:S05]  /*06f0*/  @!P1 BRA `(.L_x_3) ;  /* 0x0000000400289947 */ /* 0x000fea0003800000 */
[----:B------:R-:W-:Y:S02]  /*0700*/  UISETP.GE.U32.AND UP0, UPT, UR9, 0x7, UPT ;  /* 0x000000070900788c */ /* 0x000fe4000bf06070 */
[----:B------:R-:W-:-:S07]  /*0710*/  UISETP.NE.AND UP1, UPT, UR10, URZ, UPT ;  /* 0x000000ff0a00728c */ /* 0x000fce000bf25270 */
[----:B------:R-:W-:Y:S05]  /*0720*/  BRA.U !UP0, `(.L_x_4) ;  /* 0x00000001087c7547 */ /* 0x000fea000b800000 */
[----:B------:R-:W0:Y:S01]  /*0730*/  LDCU UR14, c[0x0][0x38c] ;  /* 0x00007180ff0e77ac */ /* 0x000e220008000800 */
[----:B------:R-:W3:Y:S01]  /*0740*/  LDC.64 R6, c[0x0][0x380] ;  /* 0x0000e000ff067b82 */ /* 0x000ee20000000a00 */
[----:B0-----:R-:W-:-:S05]  /*0750*/  IMAD R17, R2, UR14, R5 ;  /* 0x0000000e02117c24 */ /* 0x001fca000f8e0205 */
[C---:B------:R-:W-:Y:S01]  /*0760*/  IADD3 R21, PT, PT, R17.reuse, UR14, RZ ;  /* 0x0000000e11157c10 */ /* 0x040fe2000fffe0ff */
[----:B---3--:R-:W-:-:S03]  /*0770*/  IMAD.WIDE.U32 R16, R17, 0x4, R6 ;  /* 0x0000000411107825 */ /* 0x008fc600078e0006 */
[C---:B------:R-:W-:Y:S01]  /*0780*/  IADD3 R11, PT, PT, R21.reuse, UR14, RZ ;  /* 0x0000000e150b7c10 */ /* 0x040fe2000fffe0ff */
[----:B------:R-:W-:Y:S01]  /*0790*/  IMAD.WIDE.U32 R20, R21, 0x4, R6 ;  /* 0x0000000415147825 */ /* 0x000fe200078e0006 */
[----:B-1----:R0:W3:Y:S02]  /*07a0*/  LDG.E R3, desc[UR6][R16.64] ;  /* 0x0000000610037981 */ /* 0x0020e4000c1e1900 */
[----:B------:R-:W-:Y:S02]  /*07b0*/  IADD3 R13, PT, PT, R11, UR14, RZ ;  /* 0x0000000e0b0d7c10 */ /* 0x000fe4000fffe0ff */
[----:B------:R-:W3:Y:S02]  /*07c0*/  LDG.E R4, desc[UR6][R20.64] ;  /* 0x0000000614047981 */ /* 0x000ee4000c1e1900 */
[----:B------:R-:W-:-:S04]  /*07d0*/  IADD3 R15, PT, PT, R13, UR14, RZ ;  /* 0x0000000e0d0f7c10 */ /* 0x000fc8000fffe0ff */
[----:B------:R-:W-:Y:S01]  /*07e0*/  IADD3 R9, PT, PT, R15, UR14, RZ ;  /* 0x0000000e0f097c10 */ /* 0x000fe2000fffe0ff */
[----:B------:R-:W-:-:S03]  /*07f0*/  IMAD.WIDE.U32 R10, R11, 0x4, R6 ;  /* 0x000000040b0a7825 */ /* 0x000fc600078e0006 */
[----:B------:R-:W-:Y:S01]  /*0800*/  IADD3 R19, PT, PT, R9, UR14, RZ ;  /* 0x0000000e09137c10 */ /* 0x000fe2000fffe0ff */
[--C-:B------:R-:W-:Y:S02]  /*0810*/  IMAD.WIDE.U32 R12, R13, 0x4, R6.reuse ;  /* 0x000000040d0c7825 */ /* 0x100fe400078e0006 */
[----:B------:R-:W4:Y:S01]  /*0820*/  LDG.E R10, desc[UR6][R10.64] ;  /* 0x000000060a0a7981 */ /* 0x000f22000c1e1900 */
[----:B------:R-:W-:Y:S01]  /*0830*/  IADD3 R23, PT, PT, R19, UR14, RZ ;  /* 0x0000000e13177c10 */ /* 0x000fe2000fffe0ff */
[--C-:B------:R-:W-:Y:S02]  /*0840*/  IMAD.WIDE.U32 R14, R15, 0x4, R6.reuse ;  /* 0x000000040f0e7825 */ /* 0x100fe400078e0006 */
[----:B------:R-:W4:Y:S02]  /*0850*/  LDG.E R12, desc[UR6][R12.64] ;  /* 0x000000060c0c7981 */ /* 0x000f24000c1e1900 */
[--C-:B------:R-:W-:Y:S02]  /*0860*/  IMAD.WIDE.U32 R8, R9, 0x4, R6.reuse ;  /* 0x0000000409087825 */ /* 0x100fe400078e0006 */
[----:B------:R-:W5:Y:S02]  /*0870*/  LDG.E R14, desc[UR6][R14.64] ;  /* 0x000000060e0e7981 */ /* 0x000f64000c1e1900 */
[----:B0-----:R-:W-:-:S02]  /*0880*/  IMAD.WIDE.U32 R16, R19, 0x4, R6 ;  /* 0x0000000413107825 */ /* 0x001fc400078e0006 */
[----:B------:R-:W5:Y:S02]  /*0890*/  LDG.E R8, desc[UR6][R8.64] ;  /* 0x0000000608087981 */ /* 0x000f64000c1e1900 */
[----:B------:R-:W-:Y:S02]  /*08a0*/  IMAD.WIDE.U32 R6, R23, 0x4, R6 ;  /* 0x0000000417067825 */ /* 0x000fe400078e0006 */
[----:B------:R-:W2:Y:S04]  /*08b0*/  LDG.E R16, desc[UR6][R16.64] ;  /* 0x0000000610107981 */ /* 0x000ea8000c1e1900 */
[----:B------:R-:W2:Y:S01]  /*08c0*/  LDG.E R6, desc[UR6][R6.64] ;  /* 0x0000000606067981 */ /* 0x000ea2000c1e1900 */
[----:B------:R-:W-:Y:S02]  /*08d0*/  IADD3 R2, PT, PT, R2, 0x8, RZ ;  /* 0x0000000802027810 */ /* 0x000fe40007ffe0ff */
[----:B---3--:R-:W-:-:S04]  /*08e0*/  FMNMX3 R3, R3, R18, R4, !PT ;  /* 0x0000001203037276 */ /* 0x008fc80007800004 */
[----:B----4-:R-:W-:-:S04]  /*08f0*/  FMNMX3 R3, R10, R3, R12, !PT ;  /* 0x000000030a037276 */ /* 0x010fc8000780000c */
[----:B-----5:R-:W-:-:S04]  /*0900*/  FMNMX3 R3, R14, R3, R8, !PT ;  /* 0x000000030e037276 */ /* 0x020fc80007800008 */
[----:B--2---:R-:W-:-:S07]  /*0910*/  FMNMX3 R18, R16, R3, R6, !PT ;  /* 0x0000000310127276 */ /* 0x004fce0007800006 */
.L_x_4:
[----:B------:R-:W-:Y:S05]  /*0920*/  BRA.U !UP1, `(.L_x_3) ;  /* 0x00000001099c7547 */ /* 0x000fea000b800000 */
        /* <DEDUP_REMOVED lines=9> */
[----:B------:R-:W-:-:S03]  /*09c0*/  IMAD.WIDE.U32 R10, R11, 0x4, R6 ;  /* 0x000000040b0a7825 */ /* 0x000fc600078e0006 */
[C---:B------:R-:W-:Y:S01]  /*09d0*/  IADD3 R3, PT, PT, R13.reuse, UR14, RZ ;  /* 0x0000000e0d037c10 */ /* 0x040fe2000fffe0ff */
[----:B-1----:R-:W3:Y:S01]  /*09e0*/  LDG.E R9, desc[UR6][R8.64] ;  /* 0x0000000608097981 */ /* 0x002ee2000c1e1900 */
[----:B------:R-:W-:-:S03]  /*09f0*/  IMAD.WIDE.U32 R12, R13, 0x4, R6 ;  /* 0x000000040d0c7825 */ /* 0x000fc600078e0006 */
[----:B------:R-:W3:Y:S01]  /*0a00*/  LDG.E R10, desc[UR6][R10.64] ;  /* 0x000000060a0a7981 */ /* 0x000ee2000c1e1900 */
[----:B------:R-:W-:-:S03]  /*0a10*/  IMAD.WIDE.U32 R6, R3, 0x4, R6 ;  /* 0x0000000403067825 */ /* 0x000fc600078e0006 */
[----:B------:R-:W4:Y:S04]  /*0a20*/  LDG.E R13, desc[UR6][R12.64] ;  /* 0x000000060c0d7981 */ /* 0x000f28000c1e1900 */
[----:B------:R-:W4:Y:S01]  /*0a30*/  LDG.E R6, desc[UR6][R6.64] ;  /* 0x0000000606067981 */ /* 0x000f22000c1e1900 */
[----:B------:R-:W-:Y:S02]  /*0a40*/  IADD3 R2, PT, PT, R2, 0x4, RZ ;  /* 0x0000000402027810 */ /* 0x000fe40007ffe0ff */
[----:B---3--:R-:W-:-:S04]  /*0a50*/  FMNMX3 R18, R9, R18, R10, !PT ;  /* 0x0000001209127276 */ /* 0x008fc8000780000a */
[----:B----4-:R-:W-:-:S07]  /*0a60*/  FMNMX3 R18, R13, R18, R6, !PT ;  /* 0x000000120d127276 */ /* 0x010fce0007800006 */
.L_x_5:
[----:B------:R-:W-:Y:S05]  /*0a70*/  BRA.U !UP1, `(.L_x_3) ;  /* 0x0000000109487547 */ /* 0x000fea000b800000 */
[----:B------:R-:W0:Y:S01]  /*0a80*/  LDC.64 R6, c[0x0][0x380] ;  /* 0x0000e000ff067b82 */ /* 0x000e220000000a00 */
[----:B------:R-:W3:Y:S02]  /*0a90*/  LDCU UR14, c[0x0][0x38c] ;  /* 0x00007180ff0e77ac */ /* 0x000ee40008000800 */
[----:B---3--:R-:W-:-:S04]  /*0aa0*/  IMAD R9, R2, UR14, R5 ;  /* 0x0000000e02097c24 */ /* 0x008fc8000f8e0205 */
[----:B0-----:R-:W-:-:S06]  /*0ab0*/  IMAD.WIDE.U32 R2, R9, 0x4, R6 ;  /* 0x0000000409027825 */ /* 0x001fcc00078e0006 */
[----:B-1----:R-:W3:Y:S01]  /*0ac0*/  LDG.E R3, desc[UR6][R2.64] ;  /* 0x0000000602037981 */ /* 0x002ee2000c1e1900 */
[----:B------:R-:W-:Y:S01]  /*0ad0*/  UISETP.NE.AND UP0, UPT, UR12, 0x1, UPT ;  /* 0x000000010c00788c */ /* 0x000fe2000bf05270 */
[----:B---3--:R-:W-:-:S08]  /*0ae0*/  FMNMX R18, R18, R3, !PT ;  /* 0x0000000312127209 */ /* 0x008fd00007800000 */
[----:B------:R-:W-:Y:S05]  /*0af0*/  BRA.U !UP0, `(.L_x_3) ;  /* 0x0000000108287547 */ /* 0x000fea000b800000 */
[----:B------:R-:W-:Y:S01]  /*0b00*/  UISETP.NE.AND UP0, UPT, UR12, 0x2, UPT ;  /* 0x000000020c00788c */ /* 0x000fe2000bf05270 */
[----:B------:R-:W-:-:S05]  /*0b10*/  IADD3 R3, PT, PT, R9, UR14, RZ ;  /* 0x0000000e09037c10 */ /* 0x000fca000fffe0ff */
[----:B------:R-:W-:-:S13]  /*0b20*/  PLOP3.LUT P2, PT, PT, PT, UP0, 0x80, 0x8 ;  /* 0x000000000008781c */ /* 0x000fda0003f4f008 */
[C---:B------:R-:W-:Y:S01]  /*0b30*/  @P2 IADD3 R9, PT, PT, R3.reuse, UR14, RZ ;  /* 0x0000000e03092c10 */ /* 0x040fe2000fffe0ff */
[----:B------:R-:W-:-:S04]  /*0b40*/  IMAD.WIDE.U32 R2, R3, 0x4, R6 ;  /* 0x0000000403027825 */ /* 0x000fc800078e0006 */
[----:B------:R-:W-:Y:S02]  /*0b50*/  @P2 IMAD.WIDE.U32 R6, R9, 0x4, R6 ;  /* 0x0000000409062825 */ /* 0x000fe400078e0006 */
[----:B------:R-:W3:Y:S04]  /*0b60*/  LDG.E R3, desc[UR6][R2.64] ;  /* 0x0000000602037981 */ /* 0x000ee8000c1e1900 */
[----:B------:R-:W4:Y:S01]  /*0b70*/  @P2 LDG.E R7, desc[UR6][R6.64] ;  /* 0x0000000606072981 */ /* 0x000f22000c1e1900 */
[----:B---3--:R-:W-:-:S04]  /*0b80*/  FMNMX R18, R18, R3, !PT ;  /* 0x0000000312127209 */ /* 0x008fc80007800000 */
[----:B----4-:R-:W-:-:S07]  /*0b90*/  @P2 FMNMX R18, R18, R7, !PT ;  /* 0x0000000712122209 */ /* 0x010fce0007800000 */
.L_x_3:
[----:B------:R-:W-:Y:S01]  /*0ba0*/  ISETP.GE.U32.AND P2, PT, R0, 0x8, PT ;  /* 0x000000080000780c */ /* 0x000fe20003f46070 */
[----:B------:R-:W-:-:S12]  /*0bb0*/  HFMA2 R4, -RZ, RZ, 0, 0 ;  /* 0x00000000ff047431 */ /* 0x000fd800000001ff */
[----:B------:R-:W-:Y:S05]  /*0bc0*/  @!P2 BRA `(.L_x_6) ;  /* 0x0000000400c0a947 */ /* 0x000fea0003800000 */
[----:B------:R-:W0:Y:S01]  /*0bd0*/  LDC.64 R2, c[0x0][0x380] ;  /* 0x0000e000ff027b82 */ /* 0x000e220000000a00 */
[----:B------:R-:W-:-:S07]  /*0be0*/  MOV R4, RZ ;  /* 0x000000ff00047202 */ /* 0x000fce0000000f00 */
.L_x_7:
[----:B--23--:R-:W-:-:S04]  /*0bf0*/  IMAD R11, R4, UR16, R5 ;  /* 0x00000010040b7c24 */ /* 0x00cfc8000f8e0205 */
[----:B0-----:R-:W-:-:S05]  /*0c00*/  IMAD.WIDE.U32 R6, R11, 0x4, R2 ;  /* 0x000000040b067825 */ /* 0x001fca00078e0002 */
[----:B-1----:R-:W2:Y:S01]  /*0c10*/  LDG.E R9, desc[UR6][R6.64] ;  /* 0x0000000606097981 */ /* 0x002ea2000c1e1900 */
[----:B------:R-:W-:Y:S02]  /*0c20*/  MOV R8, 0x3bbb989d ;  /* 0x3bbb989d00087802 */ /* 0x000fe40000000f00 */
[----:B------:R-:W-:Y:S01]  /*0c30*/  IADD3 R15, PT, PT, R11, UR16, RZ ;  /* 0x000000100b0f7c10 */ /* 0x000fe2000fffe0ff */
[----:B--2---:R-:W-:Y:S01]  /*0c40*/  FADD R13, R9, -R18 ;  /* 0x80000012090d7221 */ /* 0x004fe20000000000 */
[----:B------:R-:W-:-:S03]  /*0c50*/  HFMA2 R9, -RZ, RZ, 3.7421875, 0 ;  /* 0x437c0000ff097431 */ /* 0x000fc600000001ff */
[----:B------:R-:W-:-:S04]  /*0c60*/  FFMA.SAT R10, R13, R8, 0.5 ;  /* 0x3f0000000d0a7423 */ /* 0x000fc80000002008 */
[----:B------:R-:W-:-:S04]  /*0c70*/  FFMA.RM R10, R10, R9, 12582913 ;  /* 0x4b4000010a0a7423 */ /* 0x000fc80000004009 */
[C---:B------:R-:W-:Y:S01]  /*0c80*/  FADD R12, R10.reuse, -12583039 ;  /* 0xcb40007f0a0c7421 */ /* 0x040fe20000000000 */
[----:B------:R-:W-:-:S03]  /*0c90*/  SHF.L.U32 R10, R10, 0x17, RZ ;  /* 0x000000170a0a7819 */ /* 0x000fc600000006ff */
[----:B------:R-:W-:-:S04]  /*0ca0*/  FFMA R12, R13, 1.4426950216293334961, -R12 ;  /* 0x3fb8aa3b0d0c7823 */ /* 0x000fc8000000080c */
[----:B------:R-:W-:-:S04]  /*0cb0*/  FFMA R12, R13, 1.925963033500011079e-08, R12 ;  /* 0x32a570600d0c7823 */ /* 0x000fc8000000000c */
[----:B------:R-:W0:Y:S02]  /*0cc0*/  MUFU.EX2 R13, R12 ;  /* 0x0000000c000d7308 */ /* 0x000e240000000800 */
[----:B0-----:R-:W-:Y:S01]  /*0cd0*/  FMUL R13, R10, R13 ;  /* 0x0000000d0a0d7220 */ /* 0x001fe20000400000 */
[----:B------:R-:W-:-:S04]  /*0ce0*/  IMAD.WIDE.U32 R10, R15, 0x4, R2 ;  /* 0x000000040f0a7825 */ /* 0x000fc800078e0002 */
[----:B------:R0:W-:Y:S04]  /*0cf0*/  STG.E desc[UR6][R6.64], R13 ;  /* 0x0000000d06007986 */ /* 0x0001e8000c101906 */
[----:B------:R-:W2:Y:S01]  /*0d00*/  LDG.E R17, desc[UR6][R10.64] ;  /* 0x000000060a117981 */ /* 0x000ea2000c1e1900 */
[----:B------:R-:W-:-:S05]  /*0d10*/  IADD3 R15, PT, PT, R15, UR16, RZ ;  /* 0x000000100f0f7c10 */ /* 0x000fca000fffe0ff */
[----:B0-----:R-:W-:-:S04]  /*0d20*/  IMAD.WIDE.U32 R6, R15, 0x4, R2 ;  /* 0x000000040f067825 */ /* 0x001fc800078e0002 */
[----:B--2---:R-:W-:-:S04]  /*0d30*/  FADD R17, R17, -R18 ;  /* 0x8000001211117221 */ /* 0x004fc80000000000 */
[----:B------:R-:W-:-:S04]  /*0d40*/  FFMA.SAT R14, R17, R8, 0.5 ;  /* 0x3f000000110e7423 */ /* 0x000fc80000002008 */
[----:B------:R-:W-:-:S04]  /*0d50*/  FFMA.RM R14, R14, R9, 12582913 ;  /* 0x4b4000010e0e7423 */ /* 0x000fc80000004009 */
[C---:B------:R-:W-:Y:S01]  /*0d60*/  FADD R16, R14.reuse, -12583039 ;  /* 0xcb40007f0e107421 */ /* 0x040fe20000000000 */
[----:B------:R-:W-:-:S03]  /*0d70*/  SHF.L.U32 R14, R14, 0x17, RZ ;  /* 0x000000170e0e7819 */ /* 0x000fc600000006ff */
[----:B------:R-:W-:-:S04]  /*0d80*/  FFMA R16, R17, 1.4426950216293334961, -R16 ;  /* 0x3fb8aa3b11107823 */ /* 0x000fc80000000810 */
[----:B------:R-:W-:-:S04]  /*0d90*/  FFMA R16, R17, 1.925963033500011079e-08, R16 ;  /* 0x32a5706011107823 */ /* 0x000fc80000000010 */
[----:B------:R-:W0:Y:S02]  /*0da0*/  MUFU.EX2 R17, R16 ;  /* 0x0000001000117308 */ /* 0x000e240000000800 */
[----:B0-----:R-:W-:-:S05]  /*0db0*/  FMUL R17, R14, R17 ;  /* 0x000000110e117220 */ /* 0x001fca0000400000 */
        /* <DEDUP_REMOVED lines=67> */
[----:B------:R-:W-:-:S04]  /*11f0*/  IADD3 R4, PT, PT, R4, 0x8, RZ ;  /* 0x0000000804047810 */ /* 0x000fc80007ffe0ff */
[----:B------:R-:W-:Y:S01]  /*1200*/  ISETP.NE.AND P2, PT, R4, UR4, PT ;  /* 0x0000000404007c0c */ /* 0x000fe2000bf45270 */
        /* <DEDUP_REMOVED lines=9> */
[----:B------:R3:W-:Y:S01]  /*12a0*/  STG.E desc[UR6][R10.64], R9 ;  /* 0x000000090a007986 */ /* 0x0007e2000c101906 */
[----:B------:R-:W-:Y:S05]  /*12b0*/  @P2 BRA `(.L_x_7) ;  /* 0xfffffff8004c2947 */ /* 0x000fea000383ffff */
[----:B------:R-:W-:-:S07]  /*12c0*/  MOV R4, UR4 ;  /* 0x0000000400047c02 */ /* 0x000fce0008000f00 */
.L_x_6:
[----:B------:R-:W-:-:S13]  /*12d0*/  ISETP.NE.AND P3, PT, RZ, UR10, PT ;  /* 0x0000000aff007c0c */ /* 0x000fda000bf65270 */
[----:B------:R-:W-:Y:S05]  /*12e0*/  @!P3 BRA `(.L_x_8) ;  /* 0x0000000400c4b947 */ /* 0x000fea0003800000 */
[----:B------:R-:W-:Y:S02]  /*12f0*/  UISETP.GE.U32.AND UP0, UPT, UR11, 0x3, UPT ;  /* 0x000000030b00788c */ /* 0x000fe4000bf06070 */
[----:B------:R-:W-:-:S07]  /*1300*/  UISETP.NE.AND UP1, UPT, UR12, URZ, UPT ;  /* 0x000000ff0c00728c */ /* 0x000fce000bf25270 */
[----:B------:R-:W-:Y:S05]  /*1310*/  BRA.U !UP0, `(.L_x_9) ;  /* 0x0000000108e47547 */ /* 0x000fea000b800000 */
[----:B------:R-:W0:Y:S01]  /*1320*/  LDC.64 R2, c[0x0][0x380] ;  /* 0x0000e000ff027b82 */ /* 0x000e220000000a00 */
[----:B------:R-:W3:Y:S02]  /*1330*/  LDCU UR14, c[0x0][0x38c] ;  /* 0x00007180ff0e77ac */ /* 0x000ee40008000800 */
[----:B---3--:R-:W-:-:S04]  /*1340*/  IMAD R11, R4, UR14, R5 ;  /* 0x0000000e040b7c24 */ /* 0x008fc8000f8e0205 */
[----:B0-----:R-:W-:-:S05]  /*1350*/  IMAD.WIDE.U32 R6, R11, 0x4, R2 ;  /* 0x000000040b067825 */ /* 0x001fca00078e0002 */
[----:B-1----:R-:W3:Y:S01]  /*1360*/  LDG.E R9, desc[UR6][R6.64] ;  /* 0x0000000606097981 */ /* 0x002ee2000c1e1900 */
[----:B------:R-:W-:Y:S02]  /*1370*/  MOV R8, 0x3bbb989d ;  /* 0x3bbb989d00087802 */ /* 0x000fe40000000f00 */
[----:B------:R-:W-:Y:S01]  /*1380*/  IADD3 R15, PT, PT, R11, UR14, RZ ;  /* 0x0000000e0b0f7c10 */ /* 0x000fe2000fffe0ff */
[----:B---3--:R-:W-:Y:S01]  /*1390*/  FADD R13, R9, -R18 ;  /* 0x80000012090d7221 */ /* 0x008fe20000000000 */
        /* <DEDUP_REMOVED lines=11> */
[----:B------:R-:W3:Y:S01]  /*1450*/  LDG.E R17, desc[UR6][R10.64] ;  /* 0x000000060a117981 */ /* 0x000ee2000c1e1900 */
[----:B------:R-:W-:-:S05]  /*1460*/  IADD3 R15, PT, PT, R15, UR14, RZ ;  /* 0x0000000e0f0f7c10 */ /* 0x000fca000fffe0ff */
[----:B0-----:R-:W-:-:S04]  /*1470*/  IMAD.WIDE.U32 R6, R15, 0x4, R2 ;  /* 0x000000040f067825 */ /* 0x001fc800078e0002 */
[----:B---3--:R-:W-:-:S04]  /*1480*/  FADD R17, R17, -R18 ;  /* 0x8000001211117221 */ /* 0x008fc80000000000 */
        /* <DEDUP_REMOVED lines=9> */
[----:B------:R-:W3:Y:S01]  /*1520*/  LDG.E R13, desc[UR6][R6.64] ;  /* 0x00000006060d7981 */ /* 0x000ee2000c1e1900 */
[----:B------:R-:W-:-:S05]  /*1530*/  IADD3 R15, PT, PT, R15, UR14, RZ ;  /* 0x0000000e0f0f7c10 */ /* 0x000fca000fffe0ff */
[----:B------:R-:W-:-:S04]  /*1540*/  IMAD.WIDE.U32 R2, R15, 0x4, R2 ;  /* 0x000000040f027825 */ /* 0x000fc800078e0002 */
[----:B---3--:R-:W-:-:S04]  /*1550*/  FADD R13, R13, -R18 ;  /* 0x800000120d0d7221 */ /* 0x008fc80000000000 */
[----:B------:R-:W-:-:S04]  /*1560*/  FFMA.SAT R12, R13, R8, 0.5 ;  /* 0x3f0000000d0c7423 */ /* 0x000fc80000002008 */
[----:B------:R-:W-:-:S04]  /*1570*/  FFMA.RM R12, R12, R9, 12582913 ;  /* 0x4b4000010c0c7423 */ /* 0x000fc80000004009 */
[C---:B------:R-:W-:Y:S01]  /*1580*/  FADD R14, R12.reuse, -12583039 ;  /* 0xcb40007f0c0e7421 */ /* 0x040fe20000000000 */
[----:B------:R-:W-:-:S03]  /*1590*/  SHF.L.U32 R12, R12, 0x17, RZ ;  /* 0x000000170c0c7819 */ /* 0x000fc600000006ff */
[----:B------:R-:W-:-:S04]  /*15a0*/  FFMA R14, R13, 1.4426950216293334961, -R14 ;  /* 0x3fb8aa3b0d0e7823 */ /* 0x000fc8000000080e */
[----:B------:R-:W-:-:S04]  /*15b0*/  FFMA R14, R13, 1.925963033500011079e-08, R14 ;  /* 0x32a570600d0e7823 */ /* 0x000fc8000000000e */
[----:B------:R-:W1:Y:S02]  /*15c0*/  MUFU.EX2 R13, R14 ;  /* 0x0000000e000d7308 */ /* 0x000e640000000800 */
[----:B-1----:R-:W-:-:S05]  /*15d0*/  FMUL R13, R12, R13 ;  /* 0x0000000d0c0d7220 */ /* 0x002fca0000400000 */
[----:B------:R4:W-:Y:S04]  /*15e0*/  STG.E desc[UR6][R6.64], R13 ;  /* 0x0000000d06007986 */ /* 0x0009e8000c101906 */
[----:B0-----:R-:W3:Y:S01]  /*15f0*/  LDG.E R11, desc[UR6][R2.64] ;  /* 0x00000006020b7981 */ /* 0x001ee2000c1e1900 */
[----:B------:R-:W-:Y:S01]  /*1600*/  IADD3 R4, PT, PT, R4, 0x4, RZ ;  /* 0x0000000404047810 */ /* 0x000fe20007ffe0ff */
        /* <DEDUP_REMOVED lines=9> */
[----:B------:R4:W-:Y:S02]  /*16a0*/  STG.E desc[UR6][R2.64], R9 ;  /* 0x0000000902007986 */ /* 0x0009e4000c101906 */
.L_x_9:
[----:B------:R-:W-:Y:S05]  /*16b0*/  BRA.U !UP1, `(.L_x_8) ;  /* 0x0000000109d07547 */ /* 0x000fea000b800000 */
[----:B------:R-:W-:Y:S01]  /*16c0*/  UISETP.NE.AND UP0, UPT, UR12, 0x1, UPT ;  /* 0x000000010c00788c */ /* 0x000fe2000bf05270 */
[----:B------:R-:W-:-:S08]  /*16d0*/  LOP3.LUT P2, RZ, R0, 0x1, RZ, 0xc0, !PT ;  /* 0x0000000100ff7812 */ /* 0x000fd0000784c0ff */
[----:B------:R-:W-:Y:S05]  /*16e0*/  BRA.U !UP0, `(.L_x_10) ;  /* 0x00000001087c7547 */ /* 0x000fea000b800000 */
[----:B---34-:R-:W0:Y:S01]  /*16f0*/  LDC.64 R6, c[0x0][0x380] ;  /* 0x0000e000ff067b82 */ /* 0x018e220000000a00 */
[----:B------:R-:W3:Y:S02]  /*1700*/  LDCU UR14, c[0x0][0x38c] ;  /* 0x00007180ff0e77ac */ /* 0x000ee40008000800 */
[----:B---3--:R-:W-:-:S04]  /*1710*/  IMAD R11, R4, UR14, R5 ;  /* 0x0000000e040b7c24 */ /* 0x008fc8000f8e0205 */
[----:B0-----:R-:W-:-:S05]  /*1720*/  IMAD.WIDE.U32 R2, R11, 0x4, R6 ;  /* 0x000000040b027825 */ /* 0x001fca00078e0006 */
[----:B-1----:R-:W3:Y:S01]  /*1730*/  LDG.E R9, desc[UR6][R2.64] ;  /* 0x0000000602097981 */ /* 0x002ee2000c1e1900 */
[----:B------:R-:W-:Y:S01]  /*1740*/  HFMA2 R13, -RZ, RZ, 3.7421875, 0 ;  /* 0x437c0000ff0d7431 */ /* 0x000fe200000001ff */
[----:B------:R-:W-:Y:S02]  /*1750*/  MOV R10, 0x3bbb989d ;  /* 0x3bbb989d000a7802 */ /* 0x000fe40000000f00 */
        /* <DEDUP_REMOVED lines=23> */
[----:B------:R0:W-:Y:S02]  /*18d0*/  STG.E desc[UR6][R6.64], R11 ;  /* 0x0000000b06007986 */ /* 0x0001e4000c101906 */
.L_x_10:
[----:B------:R-:W-:Y:S05]  /*18e0*/  @!P2 BRA `(.L_x_8) ;  /* 0x000000000044a947 */ /* 0x000fea0003800000 */
[----:B0---4-:R-:W0:Y:S01]  /*18f0*/  LDC.64 R2, c[0x0][0x380] ;  /* 0x0000e000ff027b82 */ /* 0x011e220000000a00 */
[----:B------:R-:W3:Y:S02]  /*1900*/  LDCU UR14, c[0x0][0x38c] ;  /* 0x00007180ff0e77ac */ /* 0x000ee40008000800 */
[----:B---3--:R-:W-:-:S04]  /*1910*/  IMAD R7, R4, UR14, R5 ;  /* 0x0000000e04077c24 */ /* 0x008fc8000f8e0205 */
[----:B0-----:R-:W-:-:S05]  /*1920*/  IMAD.WIDE.U32 R2, R7, 0x4, R2 ;  /* 0x0000000407027825 */ /* 0x001fca00078e0002 */
[----:B-1----:R-:W3:Y:S01]  /*1930*/  LDG.E R7, desc[UR6][R2.64] ;  /* 0x0000000602077981 */ /* 0x002ee2000c1e1900 */
[----:B------:R-:W-:Y:S01]  /*1940*/  HFMA2 R9, -RZ, RZ, 3.7421875, 0 ;  /* 0x437c0000ff097431 */ /* 0x000fe200000001ff */
[----:B------:R-:W-:Y:S01]  /*1950*/  MOV R0, 0x3bbb989d ;  /* 0x3bbb989d00007802 */ /* 0x000fe20000000f00 */
        /* <DEDUP_REMOVED lines=10> */
.L_x_8:
[----:B---3--:R-:W-:Y:S02]  /*1a00*/  MOV R10, RZ ;  /* 0x000000ff000a7202 */ /* 0x008fe40000000f00 */
[----:B------:R-:W-:Y:S01]  /*1a10*/  MOV R0, RZ ;  /* 0x000000ff00007202 */ /* 0x000fe20000000f00 */
[----:B------:R-:W-:Y:S06]  /*1a20*/  @!P0 BRA `(.L_x_11) ;  /* 0x0000000400208947 */ /* 0x000fec0003800000 */
[----:B------:R-:W-:Y:S01]  /*1a30*/  HFMA2 R0, -RZ, RZ, 0, 0 ;  /* 0x00000000ff007431 */ /* 0x000fe200000001ff */
[----:B------:R-:W-:-:S07]  /*1a40*/  MOV R10, RZ ;  /* 0x000000ff000a7202 */ /* 0x000fce0000000f00 */
.L_x_12:
[----:B------:R-:W3:Y:S01]  /*1a50*/  LDCU UR14, c[0x0][0x38c] ;  /* 0x00007180ff0e77ac */ /* 0x000ee20008000800 */
[----:B0---4-:R-:W0:Y:S01]  /*1a60*/  LDC.64 R2, c[0x0][0x380] ;  /* 0x0000e000ff027b82 */ /* 0x011e220000000a00 */
[----:B---3--:R-:W-:-:S05]  /*1a70*/  IMAD R7, R0, UR14, R5 ;  /* 0x0000000e00077c24 */ /* 0x008fca000f8e0205 */
[C---:B------:R-:W-:Y:S01]  /*1a80*/  IADD3 R9, PT, PT, R7.reuse, UR14, RZ ;  /* 0x0000000e07097c10 */ /* 0x040fe2000fffe0ff */
[----:B0-----:R-:W-:-:S03]  /*1a90*/  IMAD.WIDE.U32 R6, R7, 0x4, R2 ;  /* 0x0000000407067825 */ /* 0x001fc600078e0002 */
[C---:B------:R-:W-:Y:S01]  /*1aa0*/  IADD3 R13, PT, PT, R9.reuse, UR14, RZ ;  /* 0x0000000e090d7c10 */ /* 0x040fe2000fffe0ff */
[--C-:B------:R-:W-:Y:S01]  /*1ab0*/  IMAD.WIDE.U32 R8, R9, 0x4, R2.reuse ;  /* 0x0000000409087825 */ /* 0x100fe200078e0002 */
[----:B-1----:R0:W3:Y:S02]  /*1ac0*/  LDG.E R11, desc[UR6][R6.64] ;  /* 0x00000006060b7981 */ /* 0x0020e4000c1e1900 */
[C---:B------:R-:W-:Y:S01]  /*1ad0*/  IADD3 R15, PT, PT, R13.reuse, UR14, RZ ;  /* 0x0000000e0d0f7c10 */ /* 0x040fe2000fffe0ff */
[--C-:B------:R-:W-:Y:S01]  /*1ae0*/  IMAD.WIDE.U32 R12, R13, 0x4, R2.reuse ;  /* 0x000000040d0c7825 */ /* 0x100fe200078e0002 */
[----:B------:R1:W4:Y:S02]  /*1af0*/  LDG.E R4, desc[UR6][R8.64] ;  /* 0x0000000608047981 */ /* 0x000324000c1e1900 */
[C---:B------:R-:W-:Y:S01]  /*1b00*/  IADD3 R17, PT, PT, R15.reuse, UR14, RZ ;  /* 0x0000000e0f117c10 */ /* 0x040fe2000fffe0ff */
[--C-:B------:R-:W-:Y:S01]  /*1b10*/  IMAD.WIDE.U32 R14, R15, 0x4, R2.reuse ;  /* 0x000000040f0e7825 */ /* 0x100fe200078e0002 */
[----:B------:R5:W2:Y:S02]  /*1b20*/  LDG.E R18, desc[UR6][R12.64] ;  /* 0x000000060c127981 */ /* 0x000aa4000c1e1900 */
[C---:B------:R-:W-:Y:S01]  /*1b30*/  IADD3 R21, PT, PT, R17.reuse, UR14, RZ ;  /* 0x0000000e11157c10 */ /* 0x040fe2000fffe0ff */
[--C-:B------:R-:W-:Y:S01]  /*1b40*/  IMAD.WIDE.U32 R16, R17, 0x4, R2.reuse ;  /* 0x0000000411107825 */ /* 0x100fe200078e0002 */
[----:B------:R5:W2:Y:S02]  /*1b50*/  LDG.E R19, desc[UR6][R14.64] ;  /* 0x000000060e137981 */ /* 0x000aa4000c1e1900 */
[C---:B------:R-:W-:Y:S01]  /*1b60*/  IADD3 R23, PT, PT, R21.reuse, UR14, RZ ;  /* 0x0000000e15177c10 */ /* 0x040fe2000fffe0ff */
[--C-:B0-----:R-:W-:Y:S01]  /*1b70*/  IMAD.WIDE.U32 R6, R21, 0x4, R2.reuse ;  /* 0x0000000415067825 */ /* 0x101fe200078e0002 */
[----:B------:R0:W2:Y:S02]  /*1b80*/  LDG.E R20, desc[UR6][R16.64] ;  /* 0x0000000610147981 */ /* 0x0000a4000c1e1900 */
[C---:B------:R-:W-:Y:S01]  /*1b90*/  IADD3 R21, PT, PT, R23.reuse, UR14, RZ ;  /* 0x0000000e17157c10 */ /* 0x040fe2000fffe0ff */
[--C-:B-1----:R-:W-:Y:S01]  /*1ba0*/  IMAD.WIDE.U32 R8, R23, 0x4, R2.reuse ;  /* 0x0000000417087825 */ /* 0x102fe200078e0002 */
[----:B------:R1:W2:Y:S02]  /*1bb0*/  LDG.E R22, desc[UR6][R6.64] ;  /* 0x0000000606167981 */ /* 0x0002a4000c1e1900 */
[C---:B------:R-:W-:Y:S01]  /*1bc0*/  IADD3 R23, PT, PT, R21.reuse, UR14, RZ ;  /* 0x0000000e15177c10 */ /* 0x040fe2000fffe0ff */
[----:B-----5:R-:W-:-:S02]  /*1bd0*/  IMAD.WIDE.U32 R12, R21, 0x4, R2 ;  /* 0x00000004150c7825 */ /* 0x020fc400078e0002 */
[----:B------:R5:W2:Y:S01]  /*1be0*/  LDG.E R21, desc[UR6][R8.64] ;  /* 0x0000000608157981 */ /* 0x000aa2000c1e1900 */
[C---:B------:R-:W-:Y:S01]  /*1bf0*/  IADD3 R25, PT, PT, R23.reuse, UR14, RZ ;  /* 0x0000000e17197c10 */ /* 0x040fe2000fffe0ff */
[--C-:B------:R-:W-:Y:S02]  /*1c00*/  IMAD.WIDE.U32 R14, R23, 0x4, R2.reuse ;  /* 0x00000004170e7825 */ /* 0x100fe400078e0002 */
[----:B------:R5:W2:Y:S01]  /*1c10*/  LDG.E R23, desc[UR6][R12.64] ;  /* 0x000000060c177981 */ /* 0x000aa2000c1e1900 */
[C---:B------:R-:W-:Y:S01]  /*1c20*/  IADD3 R27, PT, PT, R25.reuse, UR14, RZ ;  /* 0x0000000e191b7c10 */ /* 0x040fe2000fffe0ff */
[--C-:B0-----:R-:W-:Y:S02]  /*1c30*/  IMAD.WIDE.U32 R16, R25, 0x4, R2.reuse ;  /* 0x0000000419107825 */ /* 0x101fe400078e0002 */
[----:B------:R0:W2:Y:S01]  /*1c40*/  LDG.E R24, desc[UR6][R14.64] ;  /* 0x000000060e187981 */ /* 0x0000a2000c1e1900 */
[C---:B------:R-:W-:Y:S01]  /*1c50*/  IADD3 R29, PT, PT, R27.reuse, UR14, RZ ;  /* 0x0000000e1b1d7c10 */ /* 0x040fe2000fffe0ff */
[----:B-1----:R-:W-:-:S02]  /*1c60*/  IMAD.WIDE.U32 R6, R27, 0x4, R2 ;  /* 0x000000041b067825 */ /* 0x002fc400078e0002 */
[----:B------:R1:W2:Y:S01]  /*1c70*/  LDG.E R25, desc[UR6][R16.64] ;  /* 0x0000000610197981 */ /* 0x0002a2000c1e1900 */
[C---:B------:R-:W-:Y:S01]  /*1c80*/  IADD3 R27, PT, PT, R29.reuse, UR14, RZ ;  /* 0x0000000e1d1b7c10 */ /* 0x040fe2000fffe0ff */
[--C-:B-----5:R-:W-:Y:S02]  /*1c90*/  IMAD.WIDE.U32 R8, R29, 0x4, R2.reuse ;  /* 0x000000041d087825 */ /* 0x120fe400078e0002 */
[----:B------:R-:W5:Y:S01]  /*1ca0*/  LDG.E R6, desc[UR6][R6.64] ;  /* 0x0000000606067981 */ /* 0x000f62000c1e1900 */
[C---:B------:R-:W-:Y:S01]  /*1cb0*/  IADD3 R29, PT, PT, R27.reuse, UR14, RZ ;  /* 0x0000000e1b1d7c10 */ /* 0x040fe2000fffe0ff */
[--C-:B------:R-:W-:Y:S02]  /*1cc0*/  IMAD.WIDE.U32 R12, R27, 0x4, R2.reuse ;  /* 0x000000041b0c7825 */ /* 0x100fe400078e0002 */
[----:B------:R-:W5:Y:S01]  /*1cd0*/  LDG.E R8, desc[UR6][R8.64] ;  /* 0x0000000608087981 */ /* 0x000f62000c1e1900 */
[C---:B------:R-:W-:Y:S01]  /*1ce0*/  IADD3 R27, PT, PT, R29.reuse, UR14, RZ ;  /* 0x0000000e1d1b7c10 */ /* 0x040fe2000fffe0ff */
[----:B0-----:R-:W-:-:S02]  /*1cf0*/  IMAD.WIDE.U32 R14, R29, 0x4, R2 ;  /* 0x000000041d0e7825 */ /* 0x001fc400078e0002 */
[----:B------:R-:W5:Y:S01]  /*1d00*/  LDG.E R12, desc[UR6][R12.64] ;  /* 0x000000060c0c7981 */ /* 0x000f62000c1e1900 */
[C---:B------:R-:W-:Y:S01]  /*1d10*/  IADD3 R29, PT, PT, R27.reuse, UR14, RZ ;  /* 0x0000000e1b1d7c10 */ /* 0x040fe2000fffe0ff */
[--C-:B-1----:R-:W-:Y:S02]  /*1d20*/  IMAD.WIDE.U32 R16, R27, 0x4, R2.reuse ;  /* 0x000000041b107825 */ /* 0x102fe400078e0002 */
[----:B------:R-:W5:Y:S02]  /*1d30*/  LDG.E R14, desc[UR6][R14.64] ;  /* 0x000000060e0e7981 */ /* 0x000f64000c1e1900 */
[----:B------:R-:W-:Y:S02]  /*1d40*/  IMAD.WIDE.U32 R2, R29, 0x4, R2 ;  /* 0x000000041d027825 */ /* 0x000fe400078e0002 */
[----:B------:R-:W5:Y:S04]  /*1d50*/  LDG.E R16, desc[UR6][R16.64] ;  /* 0x0000000610107981 */ /* 0x000f68000c1e1900 */
[----:B------:R-:W5:Y:S01]  /*1d60*/  LDG.E R2, desc[UR6][R2.64] ;  /* 0x0000000602027981 */ /* 0x000f62000c1e1900 */
[----:B------:R-:W-:-:S04]  /*1d70*/  IADD3 R0, PT, PT, R0, 0x10, RZ ;  /* 0x0000001000007810 */ /* 0x000fc80007ffe0ff */
[----:B------:R-:W-:Y:S01]  /*1d80*/  ISETP.NE.AND P2, PT, R0, UR13, PT ;  /* 0x0000000d00007c0c */ /* 0x000fe2000bf45270 */
[----:B---3--:R-:W-:-:S04]  /*1d90*/  FADD R11, R11, R10 ;  /* 0x0000000a0b0b7221 */ /* 0x008fc80000000000 */
[----:B----4-:R-:W-:-:S04]  /*1da0*/  FADD R11, R11, R4 ;  /* 0x000000040b0b7221 */ /* 0x010fc80000000000 */
[----:B--2---:R-:W-:-:S04]  /*1db0*/  FADD R18, R11, R18 ;  /* 0x000000120b127221 */ /* 0x004fc80000000000 */
[----:B------:R-:W-:-:S04]  /*1dc0*/  FADD R19, R18, R19 ;  /* 0x0000001312137221 */ /* 0x000fc80000000000 */
[----:B------:R-:W-:-:S04]  /*1dd0*/  FADD R19, R19, R20 ;  /* 0x0000001413137221 */ /* 0x000fc80000000000 */
[----:B------:R-:W-:-:S04]  /*1de0*/  FADD R22, R19, R22 ;  /* 0x0000001613167221 */ /* 0x000fc80000000000 */
[----:B------:R-:W-:-:S04]  /*1df0*/  FADD R22, R22, R21 ;  /* 0x0000001516167221 */ /* 0x000fc80000000000 */
[----:B------:R-:W-:-:S04]  /*1e00*/  FADD R23, R22, R23 ;  /* 0x0000001716177221 */ /* 0x000fc80000000000 */
[----:B------:R-:W-:-:S04]  /*1e10*/  FADD R24, R23, R24 ;  /* 0x0000001817187221 */ /* 0x000fc80000000000 */
[----:B------:R-:W-:-:S04]  /*1e20*/  FADD R25, R24, R25 ;  /* 0x0000001918197221 */ /* 0x000fc80000000000 */
[----:B-----5:R-:W-:-:S04]  /*1e30*/  FADD R25, R25, R6 ;  /* 0x0000000619197221 */ /* 0x020fc80000000000 */
[----:B------:R-:W-:-:S04]  /*1e40*/  FADD R25, R25, R8 ;  /* 0x0000000819197221 */ /* 0x000fc80000000000 */
[----:B------:R-:W-:-:S04]  /*1e50*/  FADD R25, R25, R12 ;  /* 0x0000000c19197221 */ /* 0x000fc80000000000 */
[----:B------:R-:W-:-:S04]  /*1e60*/  FADD R25, R25, R14 ;  /* 0x0000000e19197221 */ /* 0x000fc80000000000 */
[----:B------:R-:W-:-:S04]  /*1e70*/  FADD R25, R25, R16 ;  /* 0x0000001019197221 */ /* 0x000fc80000000000 */
[----:B------:R-:W-:Y:S01]  /*1e80*/  FADD R10, R25, R2 ;  /* 0x00000002190a7221 */ /* 0x000fe20000000000 */
[----:B------:R-:W-:Y:S06]  /*1e90*/  @P2 BRA `(.L_x_12) ;  /* 0xfffffff800ec2947 */ /* 0x000fec000383ffff */
[----:B------:R-:W-:-:S07]  /*1ea0*/  MOV R0, UR13 ;  /* 0x0000000d00007c02 */ /* 0x000fce0008000f00 */
.L_x_11:
[----:B------:R-:W-:Y:S05]  /*1eb0*/  @!P1 BRA `(.L_x_13) ;  /* 0x00000004003c9947 */ /* 0x000fea0003800000 */
[----:B------:R-:W-:-:S09]  /*1ec0*/  UISETP.GE.U32.AND UP0, UPT, UR9, 0x7, UPT ;  /* 0x000000070900788c */ /* 0x000fd2000bf06070 */
[----:B------:R-:W-:Y:S05]  /*1ed0*/  BRA.U !UP0, `(.L_x_14) ;  /* 0x00000001088c7547 */ /* 0x000fea000b800000 */
[----:B------:R-:W3:Y:S01]  /*1ee0*/  LDCU UR14, c[0x0][0x38c] ;  /* 0x00007180ff0e77ac */ /* 0x000ee20008000800 */
[----:B0---4-:R-:W0:Y:S01]  /*1ef0*/  LDC.64 R2, c[0x0][0x380] ;  /* 0x0000e000ff027b82 */ /* 0x011e220000000a00 */
[----:B---3--:R-:W-:-:S05]  /*1f00*/  IMAD R7, R0, UR14, R5 ;  /* 0x0000000e00077c24 */ /* 0x008fca000f8e0205 */
[C---:B------:R-:W-:Y:S01]  /*1f10*/  IADD3 R9, PT, PT, R7.reuse, UR14, RZ ;  /* 0x0000000e07097c10 */ /* 0x040fe2000fffe0ff */
[----:B0-----:R-:W-:-:S03]  /*1f20*/  IMAD.WIDE.U32 R6, R7, 0x4, R2 ;  /* 0x0000000407067825 */ /* 0x001fc600078e0002 */
[C---:B------:R-:W-:Y:S01]  /*1f30*/  IADD3 R13, PT, PT, R9.reuse, UR14, RZ ;  /* 0x0000000e090d7c10 */ /* 0x040fe2000fffe0ff */
[--C-:B------:R-:W-:Y:S02]  /*1f40*/  IMAD.WIDE.U32 R8, R9, 0x4, R2.reuse ;  /* 0x0000000409087825 */ /* 0x100fe400078e0002 */
[----:B-1----:R-:W3:Y:S01]  /*1f50*/  LDG.E R7, desc[UR6][R6.64] ;  /* 0x0000000606077981 */ /* 0x002ee2000c1e1900 */
[C---:B------:R-:W-:Y:S01]  /*1f60*/  IADD3 R15, PT, PT, R13.reuse, UR14, RZ ;  /* 0x0000000e0d0f7c10 */ /* 0x040fe2000fffe0ff */
[--C-:B------:R-:W-:Y:S02]  /*1f70*/  IMAD.WIDE.U32 R12, R13, 0x4, R2.reuse ;  /* 0x000000040d0c7825 */ /* 0x100fe400078e0002 */
[----:B------:R0:W4:Y:S01]  /*1f80*/  LDG.E R4, desc[UR6][R8.64] ;  /* 0x0000000608047981 */ /* 0x000122000c1e1900 */
[C---:B------:R-:W-:Y:S01]  /*1f90*/  IADD3 R17, PT, PT, R15.reuse, UR14, RZ ;  /* 0x0000000e0f117c10 */ /* 0x040fe2000fffe0ff */
[--C-:B------:R-:W-:Y:S02]  /*1fa0*/  IMAD.WIDE.U32 R14, R15, 0x4, R2.reuse ;  /* 0x000000040f0e7825 */ /* 0x100fe400078e0002 */
[----:B------:R-:W5:Y:S01]  /*1fb0*/  LDG.E R13, desc[UR6][R12.64] ;  /* 0x000000060c0d7981 */ /* 0x000f62000c1e1900 */
[C---:B------:R-:W-:Y:S01]  /*1fc0*/  IADD3 R19, PT, PT, R17.reuse, UR14, RZ ;  /* 0x0000000e11137c10 */ /* 0x040fe2000fffe0ff */
[----:B------:R-:W-:-:S02]  /*1fd0*/  IMAD.WIDE.U32 R16, R17, 0x4, R2 ;  /* 0x0000000411107825 */ /* 0x000fc400078e0002 */
[----:B------:R-:W2:Y:S01]  /*1fe0*/  LDG.E R15, desc[UR6][R14.64] ;  /* 0x000000060e0f7981 */ /* 0x000ea2000c1e1900 */
[C---:B------:R-:W-:Y:S01]  /*1ff0*/  IADD3 R11, PT, PT, R19.reuse, UR14, RZ ;  /* 0x0000000e130b7c10 */ /* 0x040fe2000fffe0ff */
[--C-:B------:R-:W-:Y:S02]  /*2000*/  IMAD.WIDE.U32 R18, R19, 0x4, R2.reuse ;  /* 0x0000000413127825 */ /* 0x100fe400078e0002 */
[----:B------:R-:W2:Y:S01]  /*2010*/  LDG.E R17, desc[UR6][R16.64] ;  /* 0x0000000610117981 */ /* 0x000ea2000c1e1900 */
[C---:B------:R-:W-:Y:S01]  /*2020*/  IADD3 R21, PT, PT, R11.reuse, UR14, RZ ;  /* 0x0000000e0b157c10 */ /* 0x040fe2000fffe0ff */
[--C-:B0-----:R-:W-:Y:S02]  /*2030*/  IMAD.WIDE.U32 R8, R11, 0x4, R2.reuse ;  /* 0x000000040b087825 */ /* 0x101fe400078e0002 */
[----:B------:R-:W2:Y:S02]  /*2040*/  LDG.E R19, desc[UR6][R18.64] ;  /* 0x0000000612137981 */ /* 0x000ea4000c1e1900 */
[----:B------:R-:W-:-:S02]  /*2050*/  IMAD.WIDE.U32 R2, R21, 0x4, R2 ;  /* 0x0000000415027825 */ /* 0x000fc400078e0002 */
[----:B------:R-:W2:Y:S04]  /*2060*/  LDG.E R9, desc[UR6][R8.64] ;  /* 0x0000000608097981 */ /* 0x000ea8000c1e1900 */
[----:B------:R-:W2:Y:S01]  /*2070*/  LDG.E R3, desc[UR6][R2.64] ;  /* 0x0000000602037981 */ /* 0x000ea2000c1e1900 */
[----:B------:R-:W-:Y:S01]  /*2080*/  IADD3 R0, PT, PT, R0, 0x8, RZ ;  /* 0x0000000800007810 */ /* 0x000fe20007ffe0ff */
[----:B---3--:R-:W-:-:S04]  /*2090*/  FADD R7, R10, R7 ;  /* 0x000000070a077221 */ /* 0x008fc80000000000 */
[----:B----4-:R-:W-:-:S04]  /*20a0*/  FADD R4, R7, R4 ;  /* 0x0000000407047221 */ /* 0x010fc80000000000 */
[----:B-----5:R-:W-:-:S04]  /*20b0*/  FADD R4, R4, R13 ;  /* 0x0000000d04047221 */ /* 0x020fc80000000000 */
[----:B--2---:R-:W-:-:S04]  /*20c0*/  FADD R4, R4, R15 ;  /* 0x0000000f04047221 */ /* 0x004fc80000000000 */
[----:B------:R-:W-:-:S04]  /*20d0*/  FADD R4, R4, R17 ;  /* 0x0000001104047221 */ /* 0x000fc80000000000 */
[----:B------:R-:W-:-:S04]  /*20e0*/  FADD R4, R4, R19 ;  /* 0x0000001304047221 */ /* 0x000fc80000000000 */
[----:B------:R-:W-:-:S04]  /*20f0*/  FADD R4, R4, R9 ;  /* 0x0000000904047221 */ /* 0x000fc80000000000 */
[----:B------:R-:W-:-:S07]  /*2100*/  FADD R10, R4, R3 ;  /* 0x00000003040a7221 */ /* 0x000fce0000000000 */
.L_x_14:
[----:B------:R-:W-:Y:S05]  /*2110*/  @!P3 BRA `(.L_x_13) ;  /* 0x0000000000a4b947 */ /* 0x000fea0003800000 */
[----:B------:R-:W-:Y:S02]  /*2120*/  UISETP.GE.U32.AND UP0, UPT, UR11, 0x3, UPT ;  /* 0x000000030b00788c */ /* 0x000fe4000bf06070 */
[----:B------:R-:W-:-:S07]  /*2130*/  UISETP.NE.AND UP1, UPT, UR12, URZ, UPT ;  /* 0x000000ff0c00728c */ /* 0x000fce000bf25270 */
        /* <DEDUP_REMOVED lines=11> */
[----:B------:R-:W4:Y:S02]  /*21f0*/  LDG.E R9, desc[UR6][R8.64] ;  /* 0x0000000608097981 */ /* 0x000f24000c1e1900 */
[----:B------:R-:W-:Y:S02]  /*2200*/  IMAD.WIDE.U32 R2, R11, 0x4, R2 ;  /* 0x000000040b027825 */ /* 0x000fe400078e0002 */
[----:B------:R-:W5:Y:S04]  /*2210*/  LDG.E R13, desc[UR6][R12.64] ;  /* 0x000000060c0d7981 */ /* 0x000f68000c1e1900 */
[----:B------:R-:W2:Y:S01]  /*2220*/  LDG.E R3, desc[UR6][R2.64] ;  /* 0x0000000602037981 */ /* 0x000ea2000c1e1900 */
[----:B------:R-:W-:Y:S01]  /*2230*/  IADD3 R0, PT, PT, R0, 0x4, RZ ;  /* 0x0000000400007810 */ /* 0x000fe20007ffe0ff */
[----:B---3--:R-:W-:-:S04]  /*2240*/  FADD R10, R10, R7 ;  /* 0x000000070a0a7221 */ /* 0x008fc80000000000 */
[----:B----4-:R-:W-:-:S04]  /*2250*/  FADD R10, R10, R9 ;  /* 0x000000090a0a7221 */ /* 0x010fc80000000000 */
[----:B-----5:R-:W-:-:S04]  /*2260*/  FADD R10, R10, R13 ;  /* 0x0000000d0a0a7221 */ /* 0x020fc80000000000 */
[----:B--2---:R-:W-:-:S07]  /*2270*/  FADD R10, R10, R3 ;  /* 0x000000030a0a7221 */ /* 0x004fce0000000000 */
.L_x_15:
[----:B------:R-:W-:Y:S05]  /*2280*/  BRA.U !UP1, `(.L_x_13) ;  /* 0x0000000109487547 */ /* 0x000fea000b800000 */
[----:B0---4-:R-:W0:Y:S01]  /*2290*/  LDC.64 R6, c[0x0][0x380] ;  /* 0x0000e000ff067b82 */ /* 0x011e220000000a00 */
[----:B------:R-:W3:Y:S02]  /*22a0*/  LDCU UR14, c[0x0][0x38c] ;  /* 0x00007180ff0e77ac */ /* 0x000ee40008000800 */
[----:B---3--:R-:W-:-:S04]  /*22b0*/  IMAD R9, R0, UR14, R5 ;  /* 0x0000000e00097c24 */ /* 0x008fc8000f8e0205 */
[----:B0-----:R-:W-:-:S06]  /*22c0*/  IMAD.WIDE.U32 R2, R9, 0x4, R6 ;  /* 0x0000000409027825 */ /* 0x001fcc00078e0006 */
[----:B-1----:R-:W3:Y:S01]  /*22d0*/  LDG.E R3, desc[UR6][R2.64] ;  /* 0x0000000602037981 */ /* 0x002ee2000c1e1900 */
[----:B------:R-:W-:Y:S01]  /*22e0*/  UISETP.NE.AND UP0, UPT, UR12, 0x1, UPT ;  /* 0x000000010c00788c */ /* 0x000fe2000bf05270 */
[----:B---3--:R-:W-:-:S08]  /*22f0*/  FADD R10, R10, R3 ;  /* 0x000000030a0a7221 */ /* 0x008fd00000000000 */
        /* <DEDUP_REMOVED lines=9> */
[----:B---3--:R-:W-:-:S04]  /*2390*/  FADD R10, R10, R3 ;  /* 0x000000030a0a7221 */ /* 0x008fc80000000000 */
[----:B----4-:R-:W-:-:S07]  /*23a0*/  @P1 FADD R10, R10, R7 ;  /* 0x000000070a0a1221 */ /* 0x010fce0000000000 */
.L_x_13:
[----:B------:R-:W-:Y:S01]  /*23b0*/  MOV R8, RZ ;  /* 0x000000ff00087202 */ /* 0x000fe20000000f00 */
[----:B------:R-:W-:Y:S06]  /*23c0*/  @!P0 BRA `(.L_x_16) ;  /* 0x0000001400108947 */ /* 0x000fec0003800000 */
[----:B0---4-:R-:W0:Y:S01]  /*23d0*/  LDC.64 R8, c[0x0][0x380] ;  /* 0x0000e000ff087b82 */ /* 0x011e220000000a00 */
[----:B------:R-:W-:-:S07]  /*23e0*/  HFMA2 R2, -RZ, RZ, 0, 0 ;  /* 0x00000000ff027431 */ /* 0x000fce00000001ff */
.L_x_49:
[----:B---3--:R-:W3:Y:S02]  /*23f0*/  LDCU UR14, c[0x0][0x38c] ;  /* 0x00007180ff0e77ac */ /* 0x008ee40008000800 */
[----:B---3--:R-:W-:-:S04]  /*2400*/  IMAD R19, R2, UR14, R5 ;  /* 0x0000000e02137c24 */ /* 0x008fc8000f8e0205 */
[----:B0-----:R-:W-:-:S05]  /*2410*/  IMAD.WIDE.U32 R16, R19, 0x4, R8 ;  /* 0x0000000413107825 */ /* 0x001fca00078e0008 */
[----:B-1----:R-:W3:Y:S01]  /*2420*/  LDG.E R3, desc[UR6][R16.64] ;  /* 0x0000000610037981 */ /* 0x002ee2000c1e1900 */
[----:B------:R-:W0:Y:S01]  /*2430*/  MUFU.RCP R7, R10 ;  /* 0x0000000a00077308 */ /* 0x000e220000001000 */
[----:B------:R-:W-:Y:S01]  /*2440*/  IADD3 R2, PT, PT, R2, 0x10, RZ ;  /* 0x0000001002027810 */ /* 0x000fe20007ffe0ff */
[----:B------:R-:W-:Y:S03]  /*2450*/  BSSY.RECONVERGENT B3, `(.L_x_17) ;  /* 0x000000d000037945 */ /* 0x000fe60003800200 */
[----:B------:R-:W-:Y:S01]  /*2460*/  ISETP.NE.AND P2, PT, R2, UR13, PT ;  /* 0x0000000d02007c0c */ /* 0x000fe2000bf45270 */
[----:B0-----:R-:W-:-:S04]  /*2470*/  FFMA R0, R7, -R10, 1 ;  /* 0x3f80000007007423 */ /* 0x001fc8000000080a */
[----:B------:R-:W-:Y:S01]  /*2480*/  FFMA R0, R7, R0, R7 ;  /* 0x0000000007007223 */ /* 0x000fe20000000007 */
[----:B---3--:R-:W0:Y:S03]  /*2490*/  FCHK P0, R3, R10 ;  /* 0x0000000a03007302 */ /* 0x008e260000000000 */
[----:B------:R-:W-:-:S04]  /*24a0*/  FFMA R7, R3, R0, RZ ;  /* 0x0000000003077223 */ /* 0x000fc800000000ff */
[----:B------:R-:W-:-:S04]  /*24b0*/  FFMA R4, R7, -R10, R3 ;  /* 0x8000000a07047223 */ /* 0x000fc80000000003 */
[----:B------:R-:W-:Y:S01]  /*24c0*/  FFMA R7, R0, R4, R7 ;  /* 0x0000000400077223 */ /* 0x000fe20000000007 */
[----:B0-----:R-:W-:Y:S06]  /*24d0*/  @!P0 BRA `(.L_x_18) ;  /* 0x0000000000108947 */ /* 0x001fec0003800000 */
[----:B------:R-:W-:Y:S02]  /*24e0*/  MOV R0, R10 ;  /* 0x0000000a00007202 */ /* 0x000fe40000000f00 */
[----:B------:R-:W-:-:S07]  /*24f0*/  MOV R4, 0x2510 ;  /* 0x0000251000047802 */ /* 0x000fce0000000f00 */
[----:B--2---:R-:W-:Y:S05]  /*2500*/  CALL.REL.NOINC `($__internal_0_$__cuda_sm3x_div_rn_noftz_f32_slowpath) ;  /* 0x0000002400f87944 */ /* 0x004fea0003c00000 */
[----:B------:R-:W-:-:S07]  /*2510*/  MOV R7, R0 ;  /* 0x0000000000077202 */ /* 0x000fce0000000f00 */
.L_x_18:
[----:B--2---:R-:W-:Y:S05]  /*2520*/  BSYNC.RECONVERGENT B3 ;  /* 0x0000000000037941 */ /* 0x004fea0003800200 */
.L_x_17:
[----:B------:R-:W0:Y:S01]  /*2530*/  LDCU UR14, c[0x0][0x38c] ;  /* 0x00007180ff0e77ac */ /* 0x000e220008000800 */
[----:B------:R1:W-:Y:S01]  /*2540*/  STG.E desc[UR6][R16.64], R7 ;  /* 0x0000000710007986 */ /* 0x0003e2000c101906 */
[----:B0-----:R-:W-:-:S05]  /*2550*/  IADD3 R19, PT, PT, R19, UR14, RZ ;  /* 0x0000000e13137c10 */ /* 0x001fca000fffe0ff */
[----:B------:R-:W-:-:S05]  /*2560*/  IMAD.WIDE.U32 R14, R19, 0x4, R8 ;  /* 0x00000004130e7825 */ /* 0x000fca00078e0008 */
[----:B------:R-:W2:Y:S01]  /*2570*/  LDG.E R6, desc[UR6][R14.64] ;  /* 0x000000060e067981 */ /* 0x000ea2000c1e1900 */
[----:B------:R-:W0:Y:S01]  /*2580*/  MUFU.RCP R3, R10 ;  /* 0x0000000a00037308 */ /* 0x000e220000001000 */
[----:B------:R-:W-:Y:S01]  /*2590*/  BSSY.RECONVERGENT B3, `(.L_x_19) ;  /* 0x000000d000037945 */ /* 0x000fe20003800200 */
[----:B0-----:R-:W-:-:S04]  /*25a0*/  FFMA R0, R3, -R10, 1 ;  /* 0x3f80000003007423 */ /* 0x001fc8000000080a */
[----:B------:R-:W-:Y:S02]  /*25b0*/  FFMA R0, R3, R0, R3 ;  /* 0x0000000003007223 */ /* 0x000fe40000000003 */
[----:B--2---:R-:W0:Y:S02]  /*25c0*/  FCHK P0, R6, R10 ;  /* 0x0000000a06007302 */ /* 0x004e240000000000 */
[----:B------:R-:W-:-:S04]  /*25d0*/  FFMA R3, R0, R6, RZ ;  /* 0x0000000600037223 */ /* 0x000fc800000000ff */
[----:B------:R-:W-:-:S04]  /*25e0*/  FFMA R4, R3, -R10, R6 ;  /* 0x8000000a03047223 */ /* 0x000fc80000000006 */
[----:B------:R-:W-:Y:S01]  /*25f0*/  FFMA R3, R0, R4, R3 ;  /* 0x0000000400037223 */ /* 0x000fe20000000003 */
[----:B01----:R-:W-:Y:S06]  /*2600*/  @!P0 BRA `(.L_x_20) ;  /* 0x0000000000148947 */ /* 0x003fec0003800000 */
[----:B------:R-:W-:Y:S02]  /*2610*/  MOV R3, R6 ;  /* 0x0000000600037202 */ /* 0x000fe40000000f00 */
[----:B------:R-:W-:Y:S02]  /*2620*/  MOV R0, R10 ;  /* 0x0000000a00007202 */ /* 0x000fe40000000f00 */
[----:B------:R-:W-:-:S07]  /*2630*/  MOV R4, 0x2650 ;  /* 0x0000265000047802 */ /* 0x000fce0000000f00 */
[----:B------:R-:W-:Y:S05]  /*2640*/  CALL.REL.NOINC `($__internal_0_$__cuda_sm3x_div_rn_noftz_f32_slowpath) ;  /* 0x0000002400a87944 */ /* 0x000fea0003c00000 */
[----:B------:R-:W-:-:S07]  /*2650*/  MOV R3, R0 ;  /* 0x0000000000037202 */ /* 0x000fce0000000f00 */
.L_x_20:
[----:B------:R-:W-:Y:S05]  /*2660*/  BSYNC.RECONVERGENT B3 ;  /* 0x0000000000037941 */ /* 0x000fea0003800200 */
.L_x_19:
        /* <DEDUP_REMOVED lines=19> */
.L_x_22:
[----:B------:R-:W-:Y:S05]  /*27a0*/  BSYNC.RECONVERGENT B3 ;  /* 0x0000000000037941 */ /* 0x000fea0003800200 */
.L_x_21:
        /* <DEDUP_REMOVED lines=19> */
.L_x_24:
[----:B------:R-:W-:Y:S05]  /*28e0*/  BSYNC.RECONVERGENT B3 ;  /* 0x0000000000037941 */ /* 0x000fea0003800200 */
.L_x_23:
        /* <DEDUP_REMOVED lines=19> */
.L_x_26:
[----:B------:R-:W-:Y:S05]  /*2a20*/  BSYNC.RECONVERGENT B3 ;  /* 0x0000000000037941 */ /* 0x000fea0003800200 */
.L_x_25:
        /* <DEDUP_REMOVED lines=19> */
.L_x_28:
[----:B------:R-:W-:Y:S05]  /*2b60*/  BSYNC.RECONVERGENT B3 ;  /* 0x0000000000037941 */ /* 0x000fea0003800200 */
.L_x_27:
        /* <DEDUP_REMOVED lines=19> */
.L_x_30:
[----:B------:R-:W-:Y:S05]  /*2ca0*/  BSYNC.RECONVERGENT B3 ;  /* 0x0000000000037941 */ /* 0x000fea0003800200 */
.L_x_29:
        /* <DEDUP_REMOVED lines=19> */
.L_x_32:
[----:B------:R-:W-:Y:S05]  /*2de0*/  BSYNC.RECONVERGENT B3 ;  /* 0x0000000000037941 */ /* 0x000fea0003800200 */
.L_x_31:
        /* <DEDUP_REMOVED lines=19> */
.L_x_34:
[----:B------:R-:W-:Y:S05]  /*2f20*/  BSYNC.RECONVERGENT B3 ;  /* 0x0000000000037941 */ /* 0x000fea0003800200 */
.L_x_33:
        /* <DEDUP_REMOVED lines=19> */
.L_x_36:
[----:B------:R-:W-:Y:S05]  /*3060*/  BSYNC.RECONVERGENT B3 ;  /* 0x0000000000037941 */ /* 0x000fea0003800200 */
.L_x_35:
        /* <DEDUP_REMOVED lines=19> */
.L_x_38:
[----:B------:R-:W-:Y:S05]  /*31a0*/  BSYNC.RECONVERGENT B3 ;  /* 0x0000000000037941 */ /* 0x000fea0003800200 */
.L_x_37:
        /* <DEDUP_REMOVED lines=19> */
.L_x_40:
[----:B------:R-:W-:Y:S05]  /*32e0*/  BSYNC.RECONVERGENT B3 ;  /* 0x0000000000037941 */ /* 0x000fea0003800200 */
.L_x_39:
        /* <DEDUP_REMOVED lines=19> */
.L_x_42:
[----:B------:R-:W-:Y:S05]  /*3420*/  BSYNC.RECONVERGENT B3 ;  /* 0x0000000000037941 */ /* 0x000fea0003800200 */
.L_x_41:
        /* <DEDUP_REMOVED lines=19> */
.L_x_44:
[----:B------:R-:W-:Y:S05]  /*3560*/  BSYNC.RECONVERGENT B3 ;  /* 0x0000000000037941 */ /* 0x000fea0003800200 */
.L_x_43:
        /* <DEDUP_REMOVED lines=19> */
.L_x_46:
[----:B------:R-:W-:Y:S05]  /*36a0*/  BSYNC.RECONVERGENT B3 ;  /* 0x0000000000037941 */ /* 0x000fea0003800200 */
.L_x_45:
        /* <DEDUP_REMOVED lines=18> */
.L_x_48:
[----:B------:R-:W-:Y:S05]  /*37d0*/  BSYNC.RECONVERGENT B3 ;  /* 0x0000000000037941 */ /* 0x000fea0003800200 */
.L_x_47:
[----:B------:R3:W-:Y:S01]  /*37e0*/  STG.E desc[UR6][R14.64], R0 ;  /* 0x000000000e007986 */ /* 0x0007e2000c101906 */
[----:B------:R-:W-:Y:S05]  /*37f0*/  @P2 BRA `(.L_x_49) ;  /* 0xffffffe800fc2947 */ /* 0x000fea000383ffff */
[----:B------:R-:W-:-:S07]  /*3800*/  MOV R8, UR13 ;  /* 0x0000000d00087c02 */ /* 0x000fce0008000f00 */
.L_x_16:
[----:B------:R-:W-:-:S09]  /*3810*/  UISETP.NE.AND UP0, UPT, UR8, URZ, UPT ;  /* 0x000000ff0800728c */ /* 0x000fd2000bf05270 */
[----:B------:R-:W-:Y:S05]  /*3820*/  BRA.U !UP0, `(.L_x_50) ;  /* 0x0000001508187547 */ /* 0x000fea000b800000 */
[----:B------:R-:W-:-:S09]  /*3830*/  UISETP.GE.U32.AND UP0, UPT, UR9, 0x7, UPT ;  /* 0x000000070900788c */ /* 0x000fd2000bf06070 */
[----:B------:R-:W-:Y:S05]  /*3840*/  BRA.U !UP0, `(.L_x_51) ;  /* 0x0000000908a07547 */ /* 0x000fea000b800000 */
[----:B------:R-:W5:Y:S01]  /*3850*/  LDC.64 R16, c[0x0][0x380] ;  /* 0x0000e000ff107b82 */ /* 0x000f620000000a00 */
[----:B------:R-:W0:Y:S02]  /*3860*/  LDCU UR14, c[0x0][0x38c] ;  /* 0x00007180ff0e77ac */ /* 0x000e240008000800 */
[----:B0---4-:R-:W-:-:S04]  /*3870*/  IMAD R2, R8, UR14, R5 ;  /* 0x0000000e08027c24 */ /* 0x011fc8000f8e0205 */
[----:B-----5:R-:W-:-:S05]  /*3880*/  IMAD.WIDE.U32 R16, R2, 0x4, R16 ;  /* 0x0000000402107825 */ /* 0x020fca00078e0010 */
[----:B-1----:R-:W4:Y:S01]  /*3890*/  LDG.E R6, desc[UR6][R16.64] ;  /* 0x0000000610067981 */ /* 0x002f22000c1e1900 */
[----:B------:R-:W3:Y:S01]  /*38a0*/  MUFU.RCP R3, R10 ;  /* 0x0000000a00037308 */ /* 0x000ee20000001000 */
[----:B------:R-:W-:Y:S01]  /*38b0*/  BSSY.RECONVERGENT B3, `(.L_x_52) ;  /* 0x000000d000037945 */ /* 0x000fe20003800200 */
[----:B---3--:R-:W-:-:S04]  /*38c0*/  FFMA R0, R3, -R10, 1 ;  /* 0x3f80000003007423 */ /* 0x008fc8000000080a */
[----:B------:R-:W-:Y:S02]  /*38d0*/  FFMA R0, R3, R0, R3 ;  /* 0x0000000003007223 */ /* 0x000fe40000000003 */
[----:B----4-:R-:W0:Y:S02]  /*38e0*/  FCHK P0, R6, R10 ;  /* 0x0000000a06007302 */ /* 0x010e240000000000 */
[----:B------:R-:W-:-:S04]  /*38f0*/  FFMA R3, R0, R6, RZ ;  /* 0x0000000600037223 */ /* 0x000fc800000000ff */
[----:B------:R-:W-:-:S04]  /*3900*/  FFMA R4, R3, -R10, R6 ;  /* 0x8000000a03047223 */ /* 0x000fc80000000006 */
[----:B------:R-:W-:Y:S01]  /*3910*/  FFMA R3, R0, R4, R3 ;  /* 0x0000000400037223 */ /* 0x000fe20000000003 */
[----:B0-----:R-:W-:Y:S06]  /*3920*/  @!P0 BRA `(.L_x_53) ;  /* 0x0000000000148947 */ /* 0x001fec0003800000 */
[----:B------:R-:W-:Y:S02]  /*3930*/  MOV R3, R6 ;  /* 0x0000000600037202 */ /* 0x000fe40000000f00 */
[----:B------:R-:W-:Y:S02]  /*3940*/  MOV R0, R10 ;  /* 0x0000000a00007202 */ /* 0x000fe40000000f00 */
[----:B------:R-:W-:-:S07]  /*3950*/  MOV R4, 0x3970 ;  /* 0x0000397000047802 */ /* 0x000fce0000000f00 */
[----:B--2---:R-:W-:Y:S05]  /*3960*/  CALL.REL.NOINC `($__internal_0_$__cuda_sm3x_div_rn_noftz_f32_slowpath) ;  /* 0x0000001000e07944 */ /* 0x004fea0003c00000 */
[----:B------:R-:W-:-:S07]  /*3970*/  MOV R3, R0 ;  /* 0x0000000000037202 */ /* 0x000fce0000000f00 */
.L_x_53:
[----:B--2---:R-:W-:Y:S05]  /*3980*/  BSYNC.RECONVERGENT B3 ;  /* 0x0000000000037941 */ /* 0x004fea0003800200 */
.L_x_52:
[----:B------:R-:W0:Y:S01]  /*3990*/  LDC.64 R14, c[0x0][0x380] ;  /* 0x0000e000ff0e7b82 */ /* 0x000e220000000a00 */
[----:B------:R-:W1:Y:S01]  /*39a0*/  LDCU UR14, c[0x0][0x38c] ;  /* 0x00007180ff0e77ac */ /* 0x000e620008000800 */
[----:B------:R2:W-:Y:S01]  /*39b0*/  STG.E desc[UR6][R16.64], R3 ;  /* 0x0000000310007986 */ /* 0x0005e2000c101906 */
[----:B-1----:R-:W-:-:S05]  /*39c0*/  IADD3 R2, PT, PT, R2, UR14, RZ ;  /* 0x0000000e02027c10 */ /* 0x002fca000fffe0ff */
[----:B0-----:R-:W-:-:S05]  /*39d0*/  IMAD.WIDE.U32 R14, R2, 0x4, R14 ;  /* 0x00000004020e7825 */ /* 0x001fca00078e000e */
[----:B------:R-:W3:Y:S01]  /*39e0*/  LDG.E R6, desc[UR6][R14.64] ;  /* 0x000000060e067981 */ /* 0x000ee2000c1e1900 */
[----:B------:R-:W0:Y:S01]  /*39f0*/  MUFU.RCP R7, R10 ;  /* 0x0000000a00077308 */ /* 0x000e220000001000 */
[----:B------:R-:W-:Y:S01]  /*3a00*/  BSSY.RECONVERGENT B3, `(.L_x_54) ;  /* 0x000000d000037945 */ /* 0x000fe20003800200 */
[----:B0-----:R-:W-:-:S04]  /*3a10*/  FFMA R0, R7, -R10, 1 ;  /* 0x3f80000007007423 */ /* 0x001fc8000000080a */
[----:B------:R-:W-:Y:S02]  /*3a20*/  FFMA R0, R7, R0, R7 ;  /* 0x0000000007007223 */ /* 0x000fe40000000007 */
[----:B---3--:R-:W0:Y:S02]  /*3a30*/  FCHK P0, R6, R10 ;  /* 0x0000000a06007302 */ /* 0x008e240000000000 */
[----:B------:R-:W-:-:S04]  /*3a40*/  FFMA R7, R0, R6, RZ ;  /* 0x0000000600077223 */ /* 0x000fc800000000ff */
[----:B------:R-:W-:-:S04]  /*3a50*/  FFMA R4, R7, -R10, R6 ;  /* 0x8000000a07047223 */ /* 0x000fc80000000006 */
[----:B------:R-:W-:Y:S01]  /*3a60*/  FFMA R7, R0, R4, R7 ;  /* 0x0000000400077223 */ /* 0x000fe20000000007 */
[----:B0-2---:R-:W-:Y:S06]  /*3a70*/  @!P0 BRA `(.L_x_55) ;  /* 0x0000000000148947 */ /* 0x005fec0003800000 */
[----:B------:R-:W-:Y:S02]  /*3a80*/  MOV R3, R6 ;  /* 0x0000000600037202 */ /* 0x000fe40000000f00 */
[----:B------:R-:W-:Y:S02]  /*3a90*/  MOV R0, R10 ;  /* 0x0000000a00007202 */ /* 0x000fe40000000f00 */
[----:B------:R-:W-:-:S07]  /*3aa0*/  MOV R4, 0x3ac0 ;  /* 0x00003ac000047802 */ /* 0x000fce0000000f00 */
[----:B------:R-:W-:Y:S05]  /*3ab0*/  CALL.REL.NOINC `($__internal_0_$__cuda_sm3x_div_rn_noftz_f32_slowpath) ;  /* 0x00000010008c7944 */ /* 0x000fea0003c00000 */
[----:B------:R-:W-:-:S07]  /*3ac0*/  MOV R7, R0 ;  /* 0x0000000000077202 */ /* 0x000fce0000000f00 */
.L_x_55:
[----:B------:R-:W-:Y:S05]  /*3ad0*/  BSYNC.RECONVERGENT B3 ;  /* 0x0000000000037941 */ /* 0x000fea0003800200 */
.L_x_54:
        /* <DEDUP_REMOVED lines=20> */
.L_x_57:
[----:B------:R-:W-:Y:S05]  /*3c20*/  BSYNC.RECONVERGENT B3 ;  /* 0x0000000000037941 */ /* 0x000fea0003800200 */
.L_x_56:
        /* <DEDUP_REMOVED lines=20> */
.L_x_59:
[----:B------:R-:W-:Y:S05]  /*3d70*/  BSYNC.RECONVERGENT B3 ;  /* 0x0000000000037941 */ /* 0x000fea0003800200 */
.L_x_58:
        /* <DEDUP_REMOVED lines=20> */
.L_x_61:
[----:B------:R-:W-:Y:S05]  /*3ec0*/  BSYNC.RECONVERGENT B3 ;  /* 0x0000000000037941 */ /* 0x000fea0003800200 */
.L_x_60:
        /* <DEDUP_REMOVED lines=20> */
.L_x_63:
[----:B------:R-:W-:Y:S05]  /*4010*/  BSYNC.RECONVERGENT B3 ;  /* 0x0000000000037941 */ /* 0x000fea0003800200 */
.L_x_62:
        /* <DEDUP_REMOVED lines=20> */
.L_x_65:
[----:B------:R-:W-:Y:S05]  /*4160*/  BSYNC.RECONVERGENT B3 ;  /* 0x0000000000037941 */ /* 0x000fea0003800200 */
.L_x_64:
        /* <DEDUP_REMOVED lines=19> */
.L_x_67:
[----:B------:R-:W-:Y:S05]  /*42a0*/  BSYNC.RECONVERGENT B3 ;  /* 0x0000000000037941 */ /* 0x000fea0003800200 */
.L_x_66:
[----:B------:R0:W-:Y:S01]  /*42b0*/  STG.E desc[UR6][R14.64], R0 ;  /* 0x000000000e007986 */ /* 0x0001e2000c101906 */
[----:B------:R-:W-:-:S07]  /*42c0*/  IADD3 R8, PT, PT, R8, 0x8, RZ ;  /* 0x0000000808087810 */ /* 0x000fce0007ffe0ff */
.L_x_51:
[----:B------:R-:W-:-:S09]  /*42d0*/  UISETP.NE.AND UP0, UPT, UR10, URZ, UPT ;  /* 0x000000ff0a00728c */ /* 0x000fd2000bf05270 */
[----:B------:R-:W-:Y:S05]  /*42e0*/  BRA.U !UP0, `(.L_x_50) ;  /* 0x0000000908687547 */ /* 0x000fea000b800000 */
[----:B------:R-:W-:-:S09]  /*42f0*/  UISETP.GE.U32.AND UP0, UPT, UR11, 0x3, UPT ;  /* 0x000000030b00788c */ /* 0x000fd2000bf06070 */
[----:B------:R-:W-:Y:S05]  /*4300*/  BRA.U !UP0, `(.L_x_68) ;  /* 0x0000000508507547 */ /* 0x000fea000b800000 */
[----:B0--3--:R-:W0:Y:S01]  /*4310*/  LDC.64 R14, c[0x0][0x380] ;  /* 0x0000e000ff0e7b82 */ /* 0x009e220000000a00 */
[----:B------:R-:W4:Y:S02]  /*4320*/  LDCU UR14, c[0x0][0x38c] ;  /* 0x00007180ff0e77ac */ /* 0x000f240008000800 */
[----:B----4-:R-:W-:-:S04]  /*4330*/  IMAD R2, R8, UR14, R5 ;  /* 0x0000000e08027c24 */ /* 0x010fc8000f8e0205 */
[----:B0-----:R-:W-:-:S05]  /*4340*/  IMAD.WIDE.U32 R14, R2, 0x4, R14 ;  /* 0x00000004020e7825 */ /* 0x001fca00078e000e */
[----:B-1----:R-:W3:Y:S01]  /*4350*/  LDG.E R6, desc[UR6][R14.64] ;  /* 0x000000060e067981 */ /* 0x002ee2000c1e1900 */
        /* <DEDUP_REMOVED lines=14> */
.L_x_70:
[----:B--2---:R-:W-:Y:S05]  /*4440*/  BSYNC.RECONVERGENT B3 ;  /* 0x0000000000037941 */ /* 0x004fea0003800200 */
.L_x_69:
        /* <DEDUP_REMOVED lines=20> */
.L_x_72:
[----:B------:R-:W-:Y:S05]  /*4590*/  BSYNC.RECONVERGENT B3 ;  /* 0x0000000000037941 */ /* 0x000fea0003800200 */
.L_x_71:
        /* <DEDUP_REMOVED lines=20> */
.L_x_74:
[----:B------:R-:W-:Y:S05]  /*46e0*/  BSYNC.RECONVERGENT B3 ;  /* 0x0000000000037941 */ /* 0x000fea0003800200 */
.L_x_73:
        /* <DEDUP_REMOVED lines=19> */
.L_x_76:
[----:B------:R-:W-:Y:S05]  /*4820*/  BSYNC.RECONVERGENT B3 ;  /* 0x0000000000037941 */ /* 0x000fea0003800200 */
.L_x_75:
[----:B------:R0:W-:Y:S01]  /*4830*/  STG.E desc[UR6][R16.64], R0 ;  /* 0x0000000010007986 */ /* 0x0001e2000c101906 */
[----:B------:R-:W-:-:S07]  /*4840*/  IADD3 R8, PT, PT, R8, 0x4, RZ ;  /* 0x0000000408087810 */ /* 0x000fce0007ffe0ff */
.L_x_68:
[----:B------:R-:W-:-:S09]  /*4850*/  UISETP.NE.AND UP0, UPT, UR12, URZ, UPT ;  /* 0x000000ff0c00728c */ /* 0x000fd2000bf05270 */
[----:B------:R-:W-:Y:S05]  /*4860*/  BRA.U !UP0, `(.L_x_50) ;  /* 0x0000000508087547 */ /* 0x000fea000b800000 */
[----:B0---4-:R-:W0:Y:S01]  /*4870*/  LDC.64 R6, c[0x0][0x380] ;  /* 0x0000e000ff067b82 */ /* 0x011e220000000a00 */
[----:B------:R-:W4:Y:S02]  /*4880*/  LDCU UR14, c[0x0][0x38c] ;  /* 0x00007180ff0e77ac */ /* 0x000f240008000800 */
[----:B----4-:R-:W-:-:S04]  /*4890*/  IMAD R2, R8, UR14, R5 ;  /* 0x0000000e08027c24 */ /* 0x010fc8000f8e0205 */
[----:B0-----:R-:W-:-:S05]  /*48a0*/  IMAD.WIDE.U32 R8, R2, 0x4, R6 ;  /* 0x0000000402087825 */ /* 0x001fca00078e0006 */
[----:B-1----:R-:W4:Y:S01]  /*48b0*/  LDG.E R6, desc[UR6][R8.64] ;  /* 0x0000000608067981 */ /* 0x002f22000c1e1900 */
[----:B------:R-:W3:Y:S01]  /*48c0*/  MUFU.RCP R3, R10 ;  /* 0x0000000a00037308 */ /* 0x000ee20000001000 */
[----:B------:R-:W-:Y:S01]  /*48d0*/  MOV R4, UR12 ;  /* 0x0000000c00047c02 */ /* 0x000fe20008000f00 */
[----:B------:R-:W-:Y:S03]  /*48e0*/  BSSY.RECONVERGENT B3, `(.L_x_77) ;  /* 0x000000d000037945 */ /* 0x000fe60003800200 */
[----:B------:R-:W-:Y:S01]  /*48f0*/  ISETP.NE.AND P2, PT, R4, 0x1, PT ;  /* 0x000000010400780c */ /* 0x000fe20003f45270 */
[----:B---3--:R-:W-:-:S04]  /*4900*/  FFMA R0, R3, -R10, 1 ;  /* 0x3f80000003007423 */ /* 0x008fc8000000080a */
[----:B------:R-:W-:Y:S01]  /*4910*/  FFMA R0, R3, R0, R3 ;  /* 0x0000000003007223 */ /* 0x000fe20000000003 */
[----:B----4-:R-:W0:Y:S03]  /*4920*/  FCHK P0, R6, R10 ;  /* 0x0000000a06007302 */ /* 0x010e260000000000 */
        /* <DEDUP_REMOVED lines=8> */
.L_x_78:
[----:B--2---:R-:W-:Y:S05]  /*49b0*/  BSYNC.RECONVERGENT B3 ;  /* 0x0000000000037941 */ /* 0x004fea0003800200 */
.L_x_77:
[----:B------:R0:W-:Y:S01]  /*49c0*/  STG.E desc[UR6][R8.64], R0 ;  /* 0x0000000008007986 */ /* 0x0001e2000c101906 */
[----:B------:R-:W-:Y:S05]  /*49d0*/  @!P2 BRA `(.L_x_50) ;  /* 0x0000000000aca947 */ /* 0x000fea0003800000 */
[----:B0-----:R-:W0:Y:S01]  /*49e0*/  LDC.64 R8, c[0x0][0x380] ;  /* 0x0000e000ff087b82 */ /* 0x001e220000000a00 */
[----:B------:R-:W1:Y:S02]  /*49f0*/  LDCU UR14, c[0x0][0x38c] ;  /* 0x00007180ff0e77ac */ /* 0x000e640008000800 */
[----:B-1----:R-:W-:-:S05]  /*4a00*/  IADD3 R2, PT, PT, R2, UR14, RZ ;  /* 0x0000000e02027c10 */ /* 0x002fca000fffe0ff */
[----:B0-----:R-:W-:-:S05]  /*4a10*/  IMAD.WIDE.U32 R8, R2, 0x4, R8 ;  /* 0x0000000402087825 */ /* 0x001fca00078e0008 */
[----:B------:R-:W2:Y:S01]  /*4a20*/  LDG.E R6, desc[UR6][R8.64] ;  /* 0x0000000608067981 */ /* 0x000ea2000c1e1900 */
[----:B------:R-:W0:Y:S01]  /*4a30*/  MUFU.RCP R3, R10 ;  /* 0x0000000a00037308 */ /* 0x000e220000001000 */
[----:B------:R-:W-:Y:S01]  /*4a40*/  MOV R4, UR12 ;  /* 0x0000000c00047c02 */ /* 0x000fe20008000f00 */
[----:B------:R-:W-:Y:S03]  /*4a50*/  BSSY.RECONVERGENT B3, `(.L_x_79) ;  /* 0x000000d000037945 */ /* 0x000fe60003800200 */
[----:B------:R-:W-:Y:S01]  /*4a60*/  ISETP.NE.AND P2, PT, R4, 0x2, PT ;  /* 0x000000020400780c */ /* 0x000fe20003f45270 */
[----:B0-----:R-:W-:-:S04]  /*4a70*/  FFMA R0, R3, -R10, 1 ;  /* 0x3f80000003007423 */ /* 0x001fc8000000080a */
[----:B------:R-:W-:Y:S01]  /*4a80*/  FFMA R0, R3, R0, R3 ;  /* 0x0000000003007223 */ /* 0x000fe20000000003 */
[----:B--2---:R-:W0:Y:S03]  /*4a90*/  FCHK P0, R6, R10 ;  /* 0x0000000a06007302 */ /* 0x004e260000000000 */
[----:B------:R-:W-:-:S04]  /*4aa0*/  FFMA R3, R0, R6, RZ ;  /* 0x0000000600037223 */ /* 0x000fc800000000ff */
[----:B------:R-:W-:-:S04]  /*4ab0*/  FFMA R4, R3, -R10, R6 ;  /* 0x8000000a03047223 */ /* 0x000fc80000000006 */
[----:B------:R-:W-:Y:S01]  /*4ac0*/  FFMA R0, R0, R4, R3 ;  /* 0x0000000400007223 */ /* 0x000fe20000000003 */
[----:B0-----:R-:W-:Y:S06]  /*4ad0*/  @!P0 BRA `(.L_x_80) ;  /* 0x0000000000108947 */ /* 0x001fec0003800000 */
[----:B------:R-:W-:Y:S02]  /*4ae0*/  MOV R3, R6 ;  /* 0x0000000600037202 */ /* 0x000fe40000000f00 */
[----:B------:R-:W-:Y:S02]  /*4af0*/  MOV R0, R10 ;  /* 0x0000000a00007202 */ /* 0x000fe40000000f00 */
[----:B------:R-:W-:-:S07]  /*4b00*/  MOV R4, 0x4b20 ;  /* 0x00004b2000047802 */ /* 0x000fce0000000f00 */
[----:B------:R-:W-:Y:S05]  /*4b10*/  CALL.REL.NOINC `($__internal_0_$__cuda_sm3x_div_rn_noftz_f32_slowpath) ;  /* 0x0000000000747944 */ /* 0x000fea0003c00000 */
.L_x_80:
[----:B------:R-:W-:Y:S05]  /*4b20*/  BSYNC.RECONVERGENT B3 ;  /* 0x0000000000037941 */ /* 0x000fea0003800200 */
.L_x_79:
        /* <DEDUP_REMOVED lines=20> */
.L_x_82:
[----:B------:R-:W-:Y:S05]  /*4c70*/  BSYNC.RECONVERGENT B3 ;  /* 0x0000000000037941 */ /* 0x000fea0003800200 */
.L_x_81:
[----:B------:R0:W-:Y:S02]  /*4c80*/  STG.E desc[UR6][R8.64], R0 ;  /* 0x0000000008007986 */ /* 0x0001e4000c101906 */
.L_x_50:
[----:B------:R-:W5:Y:S01]  /*4c90*/  LDCU UR14, c[0x0][0x38c] ;  /* 0x00007180ff0e77ac */ /* 0x000f620008000800 */
[----:B------:R-:W-:-:S04]  /*4ca0*/  IADD3 R5, PT, PT, R5, UR5, RZ ;  /* 0x0000000505057c10 */ /* 0x000fc8000fffe0ff */
[----:B-----5:R-:W-:-:S13]  /*4cb0*/  ISETP.GE.U32.AND P0, PT, R5, UR14, PT ;  /* 0x0000000e05007c0c */ /* 0x020fda000bf06070 */
[----:B------:R-:W-:Y:S05]  /*4cc0*/  @!P0 BRA `(.L_x_83) ;  /* 0xffffffb400308947 */ /* 0x000fea000383ffff */
[----:B-12---:R-:W-:Y:S05]  /*4cd0*/  BSYNC.RECONVERGENT B0 ;  /* 0x0000000000007941 */ /* 0x006fea0003800200 */
.L_x_0:
[----:B------:R-:W-:Y:S05]  /*4ce0*/  EXIT ;  /* 0x000000000000794d */ /* 0x000fea0003800000 */
        .weak           $__internal_0_$__cuda_sm3x_div_rn_noftz_f32_slowpath
        .type           $__internal_0_$__cuda_sm3x_div_rn_noftz_f32_slowpath,@function
        .size           $__internal_0_$__cuda_sm3x_div_rn_noftz_f32_slowpath,(.L_x_96 - $__internal_0_$__cuda_sm3x_div_rn_noftz_f32_slowpath)
$__internal_0_$__cuda_sm3x_div_rn_noftz_f32_slowpath:
[----:B------:R-:W-:Y:S01]  /*4cf0*/  SHF.R.U32.HI R6, RZ, 0x17, R0 ;  /* 0x00000017ff067819 */ /* 0x000fe20000011600 */
[----:B------:R-:W-:Y:S01]  /*4d00*/  BSSY.RECONVERGENT B1, `(.L_x_84) ;  /* 0x0000062000017945 */ /* 0x000fe20003800200 */
[----:B------:R-:W-:Y:S02]  /*4d10*/  SHF.R.U32.HI R11, RZ, 0x17, R3 ;  /* 0x00000017ff0b7819 */ /* 0x000fe40000011603 */
[----:B------:R-:W-:Y:S02]  /*4d20*/  LOP3.LUT R6, R6, 0xff, RZ, 0xc0, !PT ;  /* 0x000000ff06067812 */ /* 0x000fe400078ec0ff */
[----:B------:R-:W-:Y:S02]  /*4d30*/  LOP3.LUT R11, R11, 0xff, RZ, 0xc0, !PT ;  /* 0x000000ff0b0b7812 */ /* 0x000fe400078ec0ff */
[----:B------:R-:W-:Y:S02]  /*4d40*/  IADD3 R12, PT, PT, R6, -0x1, RZ ;  /* 0xffffffff060c7810 */ /* 0x000fe40007ffe0ff */
[----:B------:R-:W-:-:S02]  /*4d50*/  IADD3 R13, PT, PT, R11, -0x1, RZ ;  /* 0xffffffff0b0d7810 */ /* 0x000fc40007ffe0ff */
[----:B------:R-:W-:-:S04]  /*4d60*/  ISETP.GT.U32.AND P0, PT, R12, 0xfd, PT ;  /* 0x000000fd0c00780c */ /* 0x000fc80003f04070 */
[----:B------:R-:W-:-:S13]  /*4d70*/  ISETP.GT.U32.OR P0, PT, R13, 0xfd, P0 ;  /* 0x000000fd0d00780c */ /* 0x000fda0000704470 */
[----:B------:R-:W-:Y:S01]  /*4d80*/  @!P0 MOV R7, RZ ;  /* 0x000000ff00078202 */ /* 0x000fe20000000f00 */
[----:B------:R-:W-:Y:S06]  /*4d90*/  @!P0 BRA `(.L_x_85) ;  /* 0x00000000005c8947 */ /* 0x000fec0003800000 */
[----:B------:R-:W-:Y:S02]  /*4da0*/  FSETP.GTU.FTZ.AND P0, PT, |R3|, +INF , PT ;  /* 0x7f8000000300780b */ /* 0x000fe40003f1c200 */
[----:B------:R-:W-:-:S04]  /*4db0*/  FSETP.GTU.FTZ.AND P1, PT, |R0|, +INF , PT ;  /* 0x7f8000000000780b */ /* 0x000fc80003f3c200 */
[----:B------:R-:W-:-:S13]  /*4dc0*/  PLOP3.LUT P0, PT, P0, P1, PT, 0xf8, 0x8f ;  /* 0x00000000008f781c */ /* 0x000fda0000703f70 */
[----:B------:R-:W-:Y:S05]  /*4dd0*/  @P0 BRA `(.L_x_86) ;  /* 0x00000004004c0947 */ /* 0x000fea0003800000 */
[----:B------:R-:W-:-:S13]  /*4de0*/  LOP3.LUT P0, RZ, R0, 0x7fffffff, R3, 0xc8, !PT ;  /* 0x7fffffff00ff7812 */ /* 0x000fda000780c803 */
[----:B------:R-:W-:Y:S05]  /*4df0*/  @!P0 BRA `(.L_x_87) ;  /* 0x00000004003c8947 */ /* 0x000fea0003800000 */
[C---:B------:R-:W-:Y:S02]  /*4e00*/  FSETP.NEU.FTZ.AND P3, PT, |R3|.reuse, +INF , PT ;  /* 0x7f8000000300780b */ /* 0x040fe40003f7d200 */
[----:B------:R-:W-:Y:S02]  /*4e10*/  FSETP.NEU.FTZ.AND P1, PT, |R0|, +INF , PT ;  /* 0x7f8000000000780b */ /* 0x000fe40003f3d200 */
[----:B------:R-:W-:-:S11]  /*4e20*/  FSETP.NEU.FTZ.AND P0, PT, |R3|, +INF , PT ;  /* 0x7f8000000300780b */ /* 0x000fd60003f1d200 */
[----:B------:R-:W-:Y:S05]  /*4e30*/  @!P1 BRA !P3, `(.L_x_87) ;  /* 0x00000004002c9947 */ /* 0x000fea0005800000 */
[----:B------:R-:W-:-:S04]  /*4e40*/  LOP3.LUT P3, RZ, R3, 0x7fffffff, RZ, 0xc0, !PT ;  /* 0x7fffffff03ff7812 */ /* 0x000fc8000786c0ff */
[----:B------:R-:W-:-:S13]  /*4e50*/  PLOP3.LUT P1, PT, P1, P3, PT, 0x2f, 0xf2 ;  /* 0x0000000000f2781c */ /* 0x000fda0000f26577 */
[----:B------:R-:W-:Y:S05]  /*4e60*/  @P1 BRA `(.L_x_88) ;  /* 0x0000000400181947 */ /* 0x000fea0003800000 */
[----:B------:R-:W-:-:S04]  /*4e70*/  LOP3.LUT P1, RZ, R0, 0x7fffffff, RZ, 0xc0, !PT ;  /* 0x7fffffff00ff7812 */ /* 0x000fc8000782c0ff */
[----:B------:R-:W-:-:S13]  /*4e80*/  PLOP3.LUT P0, PT, P0, P1, PT, 0x2f, 0xf2 ;  /* 0x0000000000f2781c */ /* 0x000fda0000702577 */
[----:B------:R-:W-:Y:S05]  /*4e90*/  @P0 BRA `(.L_x_89) ;  /* 0x0000000400000947 */ /* 0x000fea0003800000 */
[----:B------:R-:W-:Y:S02]  /*4ea0*/  ISETP.GE.AND P0, PT, R13, RZ, PT ;  /* 0x000000ff0d00720c */ /* 0x000fe40003f06270 */
[----:B------:R-:W-:-:S11]  /*4eb0*/  ISETP.GE.AND P1, PT, R12, RZ, PT ;  /* 0x000000ff0c00720c */ /* 0x000fd60003f26270 */
[----:B------:R-:W-:Y:S01]  /*4ec0*/  @P0 MOV R7, RZ ;  /* 0x000000ff00070202 */ /* 0x000fe20000000f00 */
[----:B------:R-:W-:Y:S01]  /*4ed0*/  @!P0 FFMA R3, R3, 1.84467440737095516160e+19, RZ ;  /* 0x5f80000003038823 */ /* 0x000fe200000000ff */
[----:B------:R-:W-:Y:S01]  /*4ee0*/  @!P0 MOV R7, 0xffffffc0 ;  /* 0xffffffc000078802 */ /* 0x000fe20000000f00 */
[----:B------:R-:W-:-:S03]  /*4ef0*/  @!P1 FFMA R0, R0, 1.84467440737095516160e+19, RZ ;  /* 0x5f80000000009823 */ /* 0x000fc600000000ff */
[----:B------:R-:W-:-:S07]  /*4f00*/  @!P1 IADD3 R7, PT, PT, R7, 0x40, RZ ;  /* 0x0000004007079810 */ /* 0x000fce0007ffe0ff */
.L_x_85:
[----:B------:R-:W-:Y:S01]  /*4f10*/  LEA R13, R6, 0xc0800000, 0x17 ;  /* 0xc0800000060d7811 */ /* 0x000fe200078eb8ff */
[----:B------:R-:W-:Y:S01]  /*4f20*/  BSSY.RECONVERGENT B2, `(.L_x_90) ;  /* 0x0000036000027945 */ /* 0x000fe20003800200 */
[----:B------:R-:W-:Y:S02]  /*4f30*/  IADD3 R11, PT, PT, R11, -0x7f, RZ ;  /* 0xffffff810b0b7810 */ /* 0x000fe40007ffe0ff */
[----:B------:R-:W-:Y:S02]  /*4f40*/  IADD3 R18, PT, PT, -R13, R0, RZ ;  /* 0x000000000d127210 */ /* 0x000fe40007ffe1ff */
[C---:B------:R-:W-:Y:S01]  /*4f50*/  IADD3 R6, PT, PT, R11.reuse, 0x7f, -R6 ;  /* 0x0000007f0b067810 */ /* 0x040fe20007ffe806 */
[----:B------:R-:W-:Y:S01]  /*4f60*/  IMAD R0, R11, -0x800000, R3 ;  /* 0xff8000000b007824 */ /* 0x000fe200078e0203 */
[----:B------:R-:W0:Y:S01]  /*4f70*/  MUFU.RCP R12, R18 ;  /* 0x00000012000c7308 */ /* 0x000e220000001000 */
[----:B------:R-:W-:Y:S01]  /*4f80*/  FADD.FTZ R13, -R18, -RZ ;  /* 0x800000ff120d7221 */ /* 0x000fe20000010100 */
[----:B------:R-:W-:-:S03]  /*4f90*/  IADD3 R7, PT, PT, R6, R7, RZ ;  /* 0x0000000706077210 */ /* 0x000fc60007ffe0ff */
[----:B0-----:R-:W-:-:S04]  /*4fa0*/  FFMA R21, R12, R13, 1 ;  /* 0x3f8000000c157423 */ /* 0x001fc8000000000d */
[----:B------:R-:W-:-:S04]  /*4fb0*/  FFMA R21, R12, R21, R12 ;  /* 0x000000150c157223 */ /* 0x000fc8000000000c */
[----:B------:R-:W-:-:S04]  /*4fc0*/  FFMA R12, R0, R21, RZ ;  /* 0x00000015000c7223 */ /* 0x000fc800000000ff */
[----:B------:R-:W-:-:S04]  /*4fd0*/  FFMA R3, R13, R12, R0 ;  /* 0x0000000c0d037223 */ /* 0x000fc80000000000 */
[----:B------:R-:W-:-:S04]  /*4fe0*/  FFMA R12, R21, R3, R12 ;  /* 0x00000003150c7223 */ /* 0x000fc8000000000c */
[----:B------:R-:W-:-:S04]  /*4ff0*/  FFMA R13, R13, R12, R0 ;  /* 0x0000000c0d0d7223 */ /* 0x000fc80000000000 */
[----:B------:R-:W-:-:S05]  /*5000*/  FFMA R0, R21, R13, R12 ;  /* 0x0000000d15007223 */ /* 0x000fca000000000c */
[----:B------:R-:W-:-:S04]  /*5010*/  SHF.R.U32.HI R3, RZ, 0x17, R0 ;  /* 0x00000017ff037819 */ /* 0x000fc80000011600 */
[----:B------:R-:W-:-:S04]  /*5020*/  LOP3.LUT R6, R3, 0xff, RZ, 0xc0, !PT ;  /* 0x000000ff03067812 */ /* 0x000fc800078ec0ff */
[----:B------:R-:W-:-:S04]  /*5030*/  IADD3 R3, PT, PT, R6, R7, RZ ;  /* 0x0000000706037210 */ /* 0x000fc80007ffe0ff */
[----:B------:R-:W-:-:S04]  /*5040*/  IADD3 R6, PT, PT, R3, -0x1, RZ ;  /* 0xffffffff03067810 */ /* 0x000fc80007ffe0ff */
[----:B------:R-:W-:-:S13]  /*5050*/  ISETP.GE.U32.AND P0, PT, R6, 0xfe, PT ;  /* 0x000000fe0600780c */ /* 0x000fda0003f06070 */
[----:B------:R-:W-:Y:S05]  /*5060*/  @!P0 BRA `(.L_x_91) ;  /* 0x0000000000808947 */ /* 0x000fea0003800000 */
[----:B------:R-:W-:-:S13]  /*5070*/  ISETP.GT.AND P0, PT, R3, 0xfe, PT ;  /* 0x000000fe0300780c */ /* 0x000fda0003f04270 */
[----:B------:R-:W-:Y:S05]  /*5080*/  @P0 BRA `(.L_x_92) ;  /* 0x00000000006c0947 */ /* 0x000fea0003800000 */
[----:B------:R-:W-:-:S13]  /*5090*/  ISETP.GE.AND P0, PT, R3, 0x1, PT ;  /* 0x000000010300780c */ /* 0x000fda0003f06270 */
[----:B------:R-:W-:Y:S05]  /*50a0*/  @P0 BRA `(.L_x_93) ;  /* 0x0000000000740947 */ /* 0x000fea0003800000 */
[----:B------:R-:W-:Y:S02]  /*50b0*/  ISETP.GE.AND P0, PT, R3, -0x18, PT ;  /* 0xffffffe80300780c */ /* 0x000fe40003f06270 */
[----:B------:R-:W-:-:S11]  /*50c0*/  LOP3.LUT R0, R0, 0x80000000, RZ, 0xc0, !PT ;  /* 0x8000000000007812 */ /* 0x000fd600078ec0ff */
[----:B------:R-:W-:Y:S05]  /*50d0*/  @!P0 BRA `(.L_x_93) ;  /* 0x0000000000688947 */ /* 0x000fea0003800000 */
[-CC-:B------:R-:W-:Y:S01]  /*50e0*/  FFMA.RZ R6, R21, R13.reuse, R12.reuse ;  /* 0x0000000d15067223 */ /* 0x180fe2000000c00c */
[----:B------:R-:W-:Y:S01]  /*50f0*/  IADD3 R11, PT, PT, R3, 0x20, RZ ;  /* 0x00000020030b7810 */ /* 0x000fe20007ffe0ff */
[CCC-:B------:R-:W-:Y:S01]  /*5100*/  FFMA.RP R7, R21.reuse, R13.reuse, R12.reuse ;  /* 0x0000000d15077223 */ /* 0x1c0fe2000000800c */
[----:B------:R-:W-:Y:S01]  /*5110*/  FFMA.RM R12, R21, R13, R12 ;  /* 0x0000000d150c7223 */ /* 0x000fe2000000400c */
[C---:B------:R-:W-:Y:S02]  /*5120*/  ISETP.NE.AND P3, PT, R3.reuse, RZ, PT ;  /* 0x000000ff0300720c */ /* 0x040fe40003f65270 */
[----:B------:R-:W-:Y:S02]  /*5130*/  LOP3.LUT R6, R6, 0x7fffff, RZ, 0xc0, !PT ;  /* 0x007fffff06067812 */ /* 0x000fe400078ec0ff */
[----:B------:R-:W-:Y:S02]  /*5140*/  ISETP.NE.AND P1, PT, R3, RZ, PT ;  /* 0x000000ff0300720c */ /* 0x000fe40003f25270 */
[----:B------:R-:W-:-:S02]  /*5150*/  LOP3.LUT R6, R6, 0x800000, RZ, 0xfc, !PT ;  /* 0x0080000006067812 */ /* 0x000fc400078efcff */
[----:B------:R-:W-:Y:S02]  /*5160*/  IADD3 R3, PT, PT, -R3, RZ, RZ ;  /* 0x000000ff03037210 */ /* 0x000fe40007ffe1ff */
[----:B------:R-:W-:Y:S02]  /*5170*/  SHF.L.U32 R11, R6, R11, RZ ;  /* 0x0000000b060b7219 */ /* 0x000fe400000006ff */
[----:B------:R-:W-:Y:S02]  /*5180*/  FSETP.NEU.FTZ.AND P0, PT, R7, R12, PT ;  /* 0x0000000c0700720b */ /* 0x000fe40003f1d000 */
[----:B------:R-:W-:Y:S02]  /*5190*/  SEL R3, R3, RZ, P3 ;  /* 0x000000ff03037207 */ /* 0x000fe40001800000 */
[----:B------:R-:W-:Y:S02]  /*51a0*/  ISETP.NE.AND P1, PT, R11, RZ, P1 ;  /* 0x000000ff0b00720c */ /* 0x000fe40000f25270 */
[----:B------:R-:W-:-:S02]  /*51b0*/  SHF.R.U32.HI R12, RZ, R3, R6 ;  /* 0x00000003ff0c7219 */ /* 0x000fc40000011606 */
[----:B------:R-:W-:Y:S02]  /*51c0*/  PLOP3.LUT P0, PT, P0, P1, PT, 0xf8, 0x8f ;  /* 0x00000000008f781c */ /* 0x000fe40000703f70 */
[----:B------:R-:W-:Y:S02]  /*51d0*/  SHF.R.U32.HI R6, RZ, 0x1, R12 ;  /* 0x00000001ff067819 */ /* 0x000fe4000001160c */
[----:B------:R-:W-:-:S04]  /*51e0*/  SEL R3, RZ, 0x1, !P0 ;  /* 0x00000001ff037807 */ /* 0x000fc80004000000 */
[----:B------:R-:W-:-:S04]  /*51f0*/  LOP3.LUT R3, R3, 0x1, R6, 0xf8, !PT ;  /* 0x0000000103037812 */ /* 0x000fc800078ef806 */
[----:B------:R-:W-:-:S04]  /*5200*/  LOP3.LUT R3, R3, R12, RZ, 0xc0, !PT ;  /* 0x0000000c03037212 */ /* 0x000fc800078ec0ff */
[----:B------:R-:W-:-:S04]  /*5210*/  IADD3 R3, PT, PT, R6, R3, RZ ;  /* 0x0000000306037210 */ /* 0x000fc80007ffe0ff */
[----:B------:R-:W-:Y:S01]  /*5220*/  LOP3.LUT R0, R3, R0, RZ, 0xfc, !PT ;  /* 0x0000000003007212 */ /* 0x000fe200078efcff */
[----:B------:R-:W-:Y:S06]  /*5230*/  BRA `(.L_x_93) ;  /* 0x0000000000107947 */ /* 0x000fec0003800000 */
.L_x_92:
[----:B------:R-:W-:-:S04]  /*5240*/  LOP3.LUT R0, R0, 0x80000000, RZ, 0xc0, !PT ;  /* 0x8000000000007812 */ /* 0x000fc800078ec0ff */
[----:B------:R-:W-:Y:S01]  /*5250*/  LOP3.LUT R0, R0, 0x7f800000, RZ, 0xfc, !PT ;  /* 0x7f80000000007812 */ /* 0x000fe200078efcff */
[----:B------:R-:W-:Y:S06]  /*5260*/  BRA `(.L_x_93) ;  /* 0x0000000000047947 */ /* 0x000fec0003800000 */
.L_x_91:
[----:B------:R-:W-:-:S07]  /*5270*/  LEA R0, R7, R0, 0x17 ;  /* 0x0000000007007211 */ /* 0x000fce00078eb8ff */
.L_x_93:
[----:B------:R-:W-:Y:S05]  /*5280*/  BSYNC.RECONVERGENT B2 ;  /* 0x0000000000027941 */ /* 0x000fea0003800200 */
.L_x_90:
[----:B------:R-:W-:Y:S05]  /*5290*/  BRA `(.L_x_94) ;  /* 0x0000000000207947 */ /* 0x000fea0003800000 */
.L_x_89:
[----:B------:R-:W-:-:S04]  /*52a0*/  LOP3.LUT R0, R0, 0x80000000, R3, 0x48, !PT ;  /* 0x8000000000007812 */ /* 0x000fc800078e4803 */
[----:B------:R-:W-:Y:S01]  /*52b0*/  LOP3.LUT R0, R0, 0x7f800000, RZ, 0xfc, !PT ;  /* 0x7f80000000007812 */ /* 0x000fe200078efcff */
[----:B------:R-:W-:Y:S06]  /*52c0*/  BRA `(.L_x_94) ;  /* 0x0000000000147947 */ /* 0x000fec0003800000 */
.L_x_88:
[----:B------:R-:W-:Y:S01]  /*52d0*/  LOP3.LUT R0, R0, 0x80000000, R3, 0x48, !PT ;  /* 0x8000000000007812 */ /* 0x000fe200078e4803 */
[----:B------:R-:W-:Y:S06]  /*52e0*/  BRA `(.L_x_94) ;  /* 0x00000000000c7947 */ /* 0x000fec0003800000 */
.L_x_87:
[----:B------:R-:W0:Y:S01]  /*52f0*/  MUFU.RSQ R0, -QNAN ;  /* 0xffc0000000007908 */ /* 0x000e220000001400 */
[----:B------:R-:W-:Y:S05]  /*5300*/  BRA `(.L_x_94) ;  /* 0x0000000000047947 */ /* 0x000fea0003800000 */
.L_x_86:
[----:B------:R-:W-:-:S07]  /*5310*/  FADD.FTZ R0, R3, R0 ;  /* 0x0000000003007221 */ /* 0x000fce0000010000 */
.L_x_94:
[----:B------:R-:W-:Y:S05]  /*5320*/  BSYNC.RECONVERGENT B1 ;  /* 0x0000000000017941 */ /* 0x000fea0003800200 */
.L_x_84:
[----:B------:R-:W-:Y:S01]  /*5330*/  HFMA2 R7, -RZ, RZ, 0, 0 ;  /* 0x00000000ff077431 */ /* 0x000fe200000001ff */
[----:B------:R-:W-:-:S04]  /*5340*/  MOV R6, R4 ;  /* 0x0000000400067202 */ /* 0x000fc80000000f00 */
[----:B0-----:R-:W-:Y:S05]  /*5350*/  RET.REL.NODEC R6 `(_Z18Kernel_Softmax_segPfii) ;  /* 0xffffffac06287950 */ /* 0x001fea0003c3ffff */
.L_x_95:
[----:B------:R-:W-:-:S00]  /*5360*/  BRA `(.L_x_95) ;  /* 0xfffffffc00fc7947 */ /* 0x000fc0000383ffff */
[----:B------:R-:W-:-:S00]  /*5370*/  NOP ;  /* 0x0000000000007918 */ /* 0x000fc00000000000 */
        /* <DEDUP_REMOVED lines=8> */
.L_x_96:


//--------------------- .nv.shared.reserved.0     --------------------------
	.section	.nv.shared.reserved.0,"aw",@nobits
	.weak		__nv_reservedSMEM_offset_0_alias
	.size		__nv_reservedSMEM_offset_0_alias, 0, 64
	.other		__nv_reservedSMEM_offset_0_alias,@"STO_CUDA_RESERVED_SHARED STV_DEFAULT"
__nv_reservedSMEM_offset_0_alias:
	.zero		0
	.zero		64


//--------------------- .nv.constant0._Z18Kernel_Softmax_segPfii --------------------------
	.section	.nv.constant0._Z18Kernel_Softmax_segPfii,"a",@progbits
	.sectionflags	@""
	.align	4
.nv.constant0._Z18Kernel_Softmax_segPfii:
	.zero		912


//--------------------- SYMBOLS --------------------------

	.type		.nv.reservedSmem.offset0,@object
	.size		.nv.reservedSmem.offset0,0x4
